//
// Generated by NVIDIA NVVM Compiler
//
// Compiler Build ID: CL-36424714
// Cuda compilation tools, release 13.0, V13.0.88
// Based on NVVM 20.0.0
//

.version 9.0
.target sm_100
.address_size 64

	// .globl	primal_dual_for_total_variation_3D

.visible .entry primal_dual_for_total_variation_3D(
	.param .u64 .ptr .align 1 primal_dual_for_total_variation_3D_param_0,
	.param .u64 .ptr .align 1 primal_dual_for_total_variation_3D_param_1,
	.param .u64 .ptr .align 1 primal_dual_for_total_variation_3D_param_2,
	.param .u64 .ptr .align 1 primal_dual_for_total_variation_3D_param_3,
	.param .u64 .ptr .align 1 primal_dual_for_total_variation_3D_param_4,
	.param .u64 .ptr .align 1 primal_dual_for_total_variation_3D_param_5,
	.param .u64 .ptr .align 1 primal_dual_for_total_variation_3D_param_6,
	.param .u64 .ptr .align 1 primal_dual_for_total_variation_3D_param_7,
	.param .u64 .ptr .align 1 primal_dual_for_total_variation_3D_param_8,
	.param .f32 primal_dual_for_total_variation_3D_param_9,
	.param .f32 primal_dual_for_total_variation_3D_param_10,
	.param .f32 primal_dual_for_total_variation_3D_param_11,
	.param .f32 primal_dual_for_total_variation_3D_param_12,
	.param .u32 primal_dual_for_total_variation_3D_param_13,
	.param .u32 primal_dual_for_total_variation_3D_param_14,
	.param .u32 primal_dual_for_total_variation_3D_param_15,
	.param .u32 primal_dual_for_total_variation_3D_param_16,
	.param .u32 primal_dual_for_total_variation_3D_param_17
)
{
	.reg .pred 	%p<33>;
	.reg .b32 	%r<25>;
	.reg .b32 	%f<132>;
	.reg .b64 	%rd<117>;

	ld.param.u64 	%rd31, [primal_dual_for_total_variation_3D_param_1];
	ld.param.u64 	%rd32, [primal_dual_for_total_variation_3D_param_3];
	ld.param.u64 	%rd33, [primal_dual_for_total_variation_3D_param_4];
	ld.param.u64 	%rd34, [primal_dual_for_total_variation_3D_param_5];
	ld.param.f32 	%f36, [primal_dual_for_total_variation_3D_param_9];
	ld.param.f32 	%f37, [primal_dual_for_total_variation_3D_param_10];
	ld.param.f32 	%f38, [primal_dual_for_total_variation_3D_param_11];
	ld.param.f32 	%f39, [primal_dual_for_total_variation_3D_param_12];
	ld.param.u32 	%r5, [primal_dual_for_total_variation_3D_param_13];
	ld.param.u32 	%r10, [primal_dual_for_total_variation_3D_param_14];
	ld.param.u32 	%r7, [primal_dual_for_total_variation_3D_param_15];
	ld.param.u32 	%r8, [primal_dual_for_total_variation_3D_param_16];
	ld.param.u32 	%r9, [primal_dual_for_total_variation_3D_param_17];
	cvta.to.global.u64 	%rd1, %rd31;
	cvta.to.global.u64 	%rd2, %rd34;
	cvta.to.global.u64 	%rd3, %rd33;
	cvta.to.global.u64 	%rd4, %rd32;
	mov.u32 	%r11, %ctaid.x;
	mov.u32 	%r12, %ntid.x;
	mov.u32 	%r13, %tid.x;
	mad.lo.s32 	%r14, %r11, %r12, %r13;
	cvt.u64.u32 	%rd5, %r14;
	mov.u32 	%r15, %ctaid.y;
	mov.u32 	%r16, %ntid.y;
	mov.u32 	%r17, %tid.y;
	mad.lo.s32 	%r18, %r15, %r16, %r17;
	mov.u32 	%r19, %ctaid.z;
	mov.u32 	%r20, %ntid.z;
	mov.u32 	%r21, %tid.z;
	mad.lo.s32 	%r2, %r19, %r20, %r21;
	cvt.s64.s32 	%rd6, %r5;
	setp.ge.s64 	%p1, %rd5, %rd6;
	setp.ge.s32 	%p2, %r18, %r10;
	or.pred  	%p3, %p1, %p2;
	setp.ge.s32 	%p4, %r2, %r7;
	or.pred  	%p5, %p3, %p4;
	@%p5 bra 	$L__BB0_18;
	cvt.u64.u32 	%rd7, %r2;
	cvt.u64.u32 	%rd8, %r18;
	mul.lo.s64 	%rd9, %rd6, %rd8;
	add.s64 	%rd10, %rd9, %rd5;
	mul.lo.s32 	%r22, %r10, %r5;
	cvt.s64.s32 	%rd11, %r22;
	mul.lo.s64 	%rd12, %rd11, %rd7;
	add.s64 	%rd13, %rd10, %rd12;
	shl.b64 	%rd35, %rd13, 2;
	add.s64 	%rd14, %rd4, %rd35;
	ld.global.f32 	%f40, [%rd14];
	add.s64 	%rd15, %rd3, %rd35;
	ld.global.f32 	%f41, [%rd15];
	add.s64 	%rd16, %rd2, %rd35;
	ld.global.f32 	%f42, [%rd16];
	add.s32 	%r23, %r5, -1;
	cvt.s64.s32 	%rd17, %r23;
	setp.eq.s64 	%p6, %rd5, %rd17;
	selp.b64 	%rd36, -1, 1, %p6;
	add.s64 	%rd37, %rd13, %rd36;
	shl.b64 	%rd38, %rd37, 2;
	add.s64 	%rd39, %rd1, %rd38;
	ld.global.f32 	%f43, [%rd39];
	add.s64 	%rd18, %rd1, %rd35;
	ld.global.f32 	%f1, [%rd18];
	sub.f32 	%f44, %f43, %f1;
	fma.rn.f32 	%f126, %f36, %f44, %f40;
	add.s32 	%r3, %r10, -1;
	setp.eq.s32 	%p7, %r18, %r3;
	selp.b64 	%rd40, -1, 1, %p7;
	add.s64 	%rd41, %rd40, %rd8;
	add.s64 	%rd19, %rd12, %rd5;
	mad.lo.s64 	%rd42, %rd41, %rd6, %rd19;
	shl.b64 	%rd43, %rd42, 2;
	add.s64 	%rd20, %rd1, %rd43;
	ld.global.f32 	%f45, [%rd20];
	sub.f32 	%f46, %f45, %f1;
	fma.rn.f32 	%f127, %f36, %f46, %f41;
	add.s32 	%r4, %r7, -1;
	setp.eq.s32 	%p8, %r2, %r4;
	selp.b64 	%rd44, -1, 1, %p8;
	add.s64 	%rd45, %rd44, %rd7;
	mul.lo.s64 	%rd21, %rd45, %rd11;
	add.s64 	%rd46, %rd10, %rd21;
	shl.b64 	%rd47, %rd46, 2;
	add.s64 	%rd22, %rd1, %rd47;
	ld.global.f32 	%f47, [%rd22];
	sub.f32 	%f48, %f47, %f1;
	fma.rn.f32 	%f128, %f36, %f48, %f42;
	setp.ne.s32 	%p9, %r9, 0;
	@%p9 bra 	$L__BB0_4;
	mul.f32 	%f55, %f127, %f127;
	fma.rn.f32 	%f56, %f126, %f126, %f55;
	fma.rn.f32 	%f5, %f128, %f128, %f56;
	setp.leu.f32 	%p13, %f5, 0f3F800000;
	@%p13 bra 	$L__BB0_5;
	sqrt.rn.f32 	%f57, %f5;
	rcp.rn.f32 	%f58, %f57;
	mul.f32 	%f126, %f126, %f58;
	mul.f32 	%f127, %f127, %f58;
	mul.f32 	%f128, %f128, %f58;
	bra.uni 	$L__BB0_5;
$L__BB0_4:
	abs.f32 	%f49, %f126;
	abs.f32 	%f50, %f127;
	abs.f32 	%f51, %f128;
	setp.lt.f32 	%p10, %f49, 0f3F800000;
	selp.f32 	%f52, 0f3F800000, %f49, %p10;
	setp.lt.f32 	%p11, %f50, 0f3F800000;
	selp.f32 	%f53, 0f3F800000, %f50, %p11;
	setp.lt.f32 	%p12, %f51, 0f3F800000;
	selp.f32 	%f54, 0f3F800000, %f51, %p12;
	div.rn.f32 	%f126, %f126, %f52;
	div.rn.f32 	%f127, %f127, %f53;
	div.rn.f32 	%f128, %f128, %f54;
$L__BB0_5:
	add.s64 	%rd23, %rd5, -1;
	ld.global.f32 	%f59, [%rd14+-4];
	ld.global.f32 	%f60, [%rd15+-4];
	ld.global.f32 	%f61, [%rd16+-4];
	setp.eq.s64 	%p15, %rd23, %rd17;
	add.s64 	%rd48, %rd5, -2;
	selp.b64 	%rd49, %rd48, %rd9, %p15;
	selp.b64 	%rd50, %rd9, %rd5, %p15;
	add.s64 	%rd51, %rd49, %rd12;
	add.s64 	%rd52, %rd51, %rd50;
	shl.b64 	%rd53, %rd52, 2;
	add.s64 	%rd54, %rd1, %rd53;
	ld.global.f32 	%f62, [%rd54];
	ld.global.f32 	%f63, [%rd18+-4];
	sub.f32 	%f64, %f62, %f63;
	fma.rn.f32 	%f129, %f36, %f64, %f59;
	ld.global.f32 	%f65, [%rd20+-4];
	sub.f32 	%f66, %f65, %f63;
	fma.rn.f32 	%f16, %f36, %f66, %f60;
	ld.global.f32 	%f67, [%rd22+-4];
	sub.f32 	%f68, %f67, %f63;
	fma.rn.f32 	%f17, %f36, %f68, %f61;
	@%p9 bra 	$L__BB0_8;
	mul.f32 	%f71, %f16, %f16;
	fma.rn.f32 	%f72, %f129, %f129, %f71;
	fma.rn.f32 	%f18, %f17, %f17, %f72;
	setp.leu.f32 	%p17, %f18, 0f3F800000;
	@%p17 bra 	$L__BB0_9;
	sqrt.rn.f32 	%f73, %f18;
	rcp.rn.f32 	%f74, %f73;
	mul.f32 	%f129, %f129, %f74;
	bra.uni 	$L__BB0_9;
$L__BB0_8:
	abs.f32 	%f69, %f129;
	setp.lt.f32 	%p16, %f69, 0f3F800000;
	selp.f32 	%f70, 0f3F800000, %f69, %p16;
	div.rn.f32 	%f129, %f129, %f70;
$L__BB0_9:
	add.s64 	%rd24, %rd8, -1;
	sub.s64 	%rd55, %rd9, %rd6;
	add.s64 	%rd56, %rd55, %rd5;
	add.s64 	%rd57, %rd19, %rd55;
	shl.b64 	%rd58, %rd57, 2;
	add.s64 	%rd59, %rd4, %rd58;
	ld.global.f32 	%f75, [%rd59];
	add.s64 	%rd60, %rd3, %rd58;
	ld.global.f32 	%f76, [%rd60];
	add.s64 	%rd61, %rd2, %rd58;
	ld.global.f32 	%f77, [%rd61];
	add.s64 	%rd62, %rd5, 1;
	selp.b64 	%rd25, %rd23, %rd62, %p6;
	add.s64 	%rd63, %rd25, %rd55;
	add.s64 	%rd64, %rd63, %rd12;
	shl.b64 	%rd65, %rd64, 2;
	add.s64 	%rd66, %rd1, %rd65;
	ld.global.f32 	%f78, [%rd66];
	add.s64 	%rd67, %rd1, %rd58;
	ld.global.f32 	%f79, [%rd67];
	sub.f32 	%f80, %f78, %f79;
	fma.rn.f32 	%f22, %f36, %f80, %f75;
	cvt.u64.u32 	%rd68, %r3;
	setp.eq.s64 	%p20, %rd24, %rd68;
	add.s64 	%rd69, %rd8, -2;
	selp.b64 	%rd70, %rd69, %rd8, %p20;
	mad.lo.s64 	%rd71, %rd70, %rd6, %rd19;
	shl.b64 	%rd72, %rd71, 2;
	add.s64 	%rd73, %rd1, %rd72;
	ld.global.f32 	%f81, [%rd73];
	sub.f32 	%f82, %f81, %f79;
	fma.rn.f32 	%f130, %f36, %f82, %f76;
	add.s64 	%rd74, %rd56, %rd21;
	shl.b64 	%rd75, %rd74, 2;
	add.s64 	%rd76, %rd1, %rd75;
	ld.global.f32 	%f83, [%rd76];
	sub.f32 	%f84, %f83, %f79;
	fma.rn.f32 	%f24, %f36, %f84, %f77;
	@%p9 bra 	$L__BB0_12;
	mul.f32 	%f87, %f130, %f130;
	fma.rn.f32 	%f88, %f22, %f22, %f87;
	fma.rn.f32 	%f25, %f24, %f24, %f88;
	setp.leu.f32 	%p22, %f25, 0f3F800000;
	@%p22 bra 	$L__BB0_13;
	sqrt.rn.f32 	%f89, %f25;
	rcp.rn.f32 	%f90, %f89;
	mul.f32 	%f130, %f130, %f90;
	bra.uni 	$L__BB0_13;
$L__BB0_12:
	abs.f32 	%f85, %f130;
	setp.lt.f32 	%p21, %f85, 0f3F800000;
	selp.f32 	%f86, 0f3F800000, %f85, %p21;
	div.rn.f32 	%f130, %f130, %f86;
$L__BB0_13:
	add.s64 	%rd77, %rd7, -1;
	sub.s64 	%rd78, %rd12, %rd11;
	add.s64 	%rd79, %rd10, %rd78;
	shl.b64 	%rd80, %rd79, 2;
	add.s64 	%rd81, %rd4, %rd80;
	ld.global.f32 	%f91, [%rd81];
	add.s64 	%rd82, %rd3, %rd80;
	ld.global.f32 	%f92, [%rd82];
	add.s64 	%rd83, %rd2, %rd80;
	ld.global.f32 	%f93, [%rd83];
	add.s64 	%rd84, %rd25, %rd9;
	add.s64 	%rd85, %rd84, %rd78;
	shl.b64 	%rd86, %rd85, 2;
	add.s64 	%rd87, %rd1, %rd86;
	ld.global.f32 	%f94, [%rd87];
	add.s64 	%rd88, %rd1, %rd80;
	ld.global.f32 	%f95, [%rd88];
	sub.f32 	%f96, %f94, %f95;
	fma.rn.f32 	%f29, %f36, %f96, %f91;
	add.s64 	%rd89, %rd8, 1;
	selp.b64 	%rd90, %rd24, %rd89, %p7;
	add.s64 	%rd91, %rd78, %rd5;
	mad.lo.s64 	%rd92, %rd90, %rd6, %rd91;
	shl.b64 	%rd93, %rd92, 2;
	add.s64 	%rd94, %rd1, %rd93;
	ld.global.f32 	%f97, [%rd94];
	sub.f32 	%f98, %f97, %f95;
	fma.rn.f32 	%f30, %f36, %f98, %f92;
	cvt.u64.u32 	%rd95, %r4;
	setp.eq.s64 	%p25, %rd77, %rd95;
	add.s64 	%rd96, %rd7, -2;
	selp.b64 	%rd97, %rd96, %rd7, %p25;
	mad.lo.s64 	%rd98, %rd97, %rd11, %rd10;
	shl.b64 	%rd99, %rd98, 2;
	add.s64 	%rd100, %rd1, %rd99;
	ld.global.f32 	%f99, [%rd100];
	sub.f32 	%f100, %f99, %f95;
	fma.rn.f32 	%f131, %f36, %f100, %f93;
	@%p9 bra 	$L__BB0_16;
	mul.f32 	%f103, %f30, %f30;
	fma.rn.f32 	%f104, %f29, %f29, %f103;
	fma.rn.f32 	%f32, %f131, %f131, %f104;
	setp.leu.f32 	%p27, %f32, 0f3F800000;
	@%p27 bra 	$L__BB0_17;
	sqrt.rn.f32 	%f105, %f32;
	rcp.rn.f32 	%f106, %f105;
	mul.f32 	%f131, %f131, %f106;
	bra.uni 	$L__BB0_17;
$L__BB0_16:
	abs.f32 	%f101, %f131;
	setp.lt.f32 	%p26, %f101, 0f3F800000;
	selp.f32 	%f102, 0f3F800000, %f101, %p26;
	div.rn.f32 	%f131, %f131, %f102;
$L__BB0_17:
	ld.param.u64 	%rd116, [primal_dual_for_total_variation_3D_param_8];
	ld.param.u64 	%rd115, [primal_dual_for_total_variation_3D_param_7];
	ld.param.u64 	%rd114, [primal_dual_for_total_variation_3D_param_6];
	ld.param.u64 	%rd113, [primal_dual_for_total_variation_3D_param_2];
	ld.param.u64 	%rd112, [primal_dual_for_total_variation_3D_param_0];
	cvt.u32.u64 	%r24, %rd5;
	setp.ne.s32 	%p28, %r8, 0;
	setp.lt.f32 	%p29, %f1, 0f00000000;
	selp.f32 	%f107, 0f00000000, %f1, %p29;
	selp.f32 	%f108, %f107, %f1, %p28;
	setp.eq.s32 	%p30, %r24, 0;
	sub.f32 	%f109, %f126, %f129;
	selp.f32 	%f110, %f126, %f109, %p30;
	setp.eq.s32 	%p31, %r18, 0;
	sub.f32 	%f111, %f127, %f130;
	selp.f32 	%f112, %f127, %f111, %p31;
	neg.f32 	%f113, %f112;
	setp.eq.s32 	%p32, %r2, 0;
	sub.f32 	%f114, %f128, %f131;
	selp.f32 	%f115, %f128, %f114, %p32;
	sub.f32 	%f116, %f113, %f110;
	sub.f32 	%f117, %f116, %f115;
	mul.f32 	%f118, %f37, %f117;
	sub.f32 	%f119, %f108, %f118;
	cvta.to.global.u64 	%rd101, %rd112;
	shl.b64 	%rd102, %rd13, 2;
	add.s64 	%rd103, %rd101, %rd102;
	ld.global.f32 	%f120, [%rd103];
	fma.rn.f32 	%f121, %f38, %f120, %f119;
	add.f32 	%f122, %f38, 0f3F800000;
	div.rn.f32 	%f123, %f121, %f122;
	sub.f32 	%f124, %f123, %f108;
	fma.rn.f32 	%f125, %f39, %f124, %f123;
	cvta.to.global.u64 	%rd104, %rd113;
	add.s64 	%rd105, %rd104, %rd102;
	st.global.f32 	[%rd105], %f125;
	cvta.to.global.u64 	%rd106, %rd114;
	add.s64 	%rd107, %rd106, %rd102;
	st.global.f32 	[%rd107], %f126;
	cvta.to.global.u64 	%rd108, %rd115;
	add.s64 	%rd109, %rd108, %rd102;
	st.global.f32 	[%rd109], %f127;
	cvta.to.global.u64 	%rd110, %rd116;
	add.s64 	%rd111, %rd110, %rd102;
	st.global.f32 	[%rd111], %f128;
$L__BB0_18:
	ret;

}
	// .globl	primal_dual_for_total_variation_2D
.visible .entry primal_dual_for_total_variation_2D(
	.param .u64 .ptr .align 1 primal_dual_for_total_variation_2D_param_0,
	.param .f32 primal_dual_for_total_variation_2D_param_1,
	.param .u32 primal_dual_for_total_variation_2D_param_2,
	.param .u32 primal_dual_for_total_variation_2D_param_3,
	.param .u8 primal_dual_for_total_variation_2D_param_4
)
{


	ret;

}


// ===== COMPILED SASS (sm_100) =====

	.target	sm_100

	.elftype	@"ET_EXEC"


//--------------------- .note.nv.tkinfo           --------------------------
	.section	.note.nv.tkinfo,"",@"SHT_NOTE"
	.sectionflags	@"SHF_NOTE_NV_TKINFO"
	.tkinfo
        /*0018*/ 	.word	0x00000002
        /*0030*/ 	.string	""
        /*0030*/ 	.string	"ptxas"
        /*0030*/ 	.string	"Cuda compilation tools, release 13.0, V13.0.88"
        /*0030*/ 	.string	"Build cuda_13.0.r13.0/compiler.36424714_0"
        /*0030*/ 	.string	"-arch sm_100 -m 64 "



//--------------------- .note.nv.cuinfo           --------------------------
	.section	.note.nv.cuinfo,"",@"SHT_NOTE"
	.sectionflags	@"SHF_NOTE_NV_CUINFO"
        /*0018*/ 	.short	0x0002
        /*001a*/ 	.short	0x0064
        /*001c*/ 	.short	0x0082
	.zero		2


//--------------------- .nv.info                  --------------------------
	.section	.nv.info,"",@"SHT_CUDA_INFO"
	.align	4


	//----- nvinfo : EIATTR_REGCOUNT
	.align		4
        /*0000*/ 	.byte	0x04, 0x2f
        /*0002*/ 	.short	(.L_1 - .L_0)
	.align		4
.L_0:
        /*0004*/ 	.word	index@(primal_dual_for_total_variation_3D)
        /*0008*/ 	.word	0x00000030


	//----- nvinfo : EIATTR_FRAME_SIZE
	.align		4
.L_1:
        /*000c*/ 	.byte	0x04, 0x11
        /*000e*/ 	.short	(.L_3 - .L_2)
	.align		4
.L_2:
        /*0010*/ 	.word	index@($__internal_2_$__cuda_sm3x_div_rn_noftz_f32_slowpath)
        /*0014*/ 	.word	0x00000000


	//----- nvinfo : EIATTR_FRAME_SIZE
	.align		4
.L_3:
        /*0018*/ 	.byte	0x04, 0x11
        /*001a*/ 	.short	(.L_5 - .L_4)
	.align		4
.L_4:
        /*001c*/ 	.word	index@($__internal_1_$__cuda_sm20_sqrt_rn_f32_slowpath)
        /*0020*/ 	.word	0x00000000


	//----- nvinfo : EIATTR_FRAME_SIZE
	.align		4
.L_5:
        /*0024*/ 	.byte	0x04, 0x11
        /*0026*/ 	.short	(.L_7 - .L_6)
	.align		4
.L_6:
        /*0028*/ 	.word	index@($__internal_0_$__cuda_sm20_rcp_rn_f32_slowpath)
        /*002c*/ 	.word	0x00000000


	//----- nvinfo : EIATTR_FRAME_SIZE
	.align		4
.L_7:
        /*0030*/ 	.byte	0x04, 0x11
        /*0032*/ 	.short	(.L_9 - .L_8)
	.align		4
.L_8:
        /*0034*/ 	.word	index@(primal_dual_for_total_variation_3D)
        /*0038*/ 	.word	0x00000000


	//----- nvinfo : EIATTR_REGCOUNT
	.align		4
.L_9:
        /*003c*/ 	.byte	0x04, 0x2f
        /*003e*/ 	.short	(.L_11 - .L_10)
	.align		4
.L_10:
        /*0040*/ 	.word	index@(primal_dual_for_total_variation_2D)
        /*0044*/ 	.word	0x00000004


	//----- nvinfo : EIATTR_FRAME_SIZE
	.align		4
.L_11:
        /*0048*/ 	.byte	0x04, 0x11
        /*004a*/ 	.short	(.L_13 - .L_12)
	.align		4
.L_12:
        /*004c*/ 	.word	index@(primal_dual_for_total_variation_2D)
        /*0050*/ 	.word	0x00000000


	//----- nvinfo : EIATTR_MIN_STACK_SIZE
	.align		4
.L_13:
        /*0054*/ 	.byte	0x04, 0x12
        /*0056*/ 	.short	(.L_15 - .L_14)
	.align		4
.L_14:
        /*0058*/ 	.word	index@(primal_dual_for_total_variation_2D)
        /*005c*/ 	.word	0x00000000


	//----- nvinfo : EIATTR_MIN_STACK_SIZE
	.align		4
.L_15:
        /*0060*/ 	.byte	0x04, 0x12
        /*0062*/ 	.short	(.L_17 - .L_16)
	.align		4
.L_16:
        /*0064*/ 	.word	index@(primal_dual_for_total_variation_3D)
        /*0068*/ 	.word	0x00000000
.L_17:


//--------------------- .nv.compat                --------------------------
	.section	.nv.compat,"",@"SHT_CUDA_COMPAT_INFO"
	.align	4
        /*0000*/ 	.byte	0x02, 0x09, 0x00, 0x00, 0x02, 0x02, 0x01, 0x00, 0x02, 0x05, 0x05, 0x00, 0x03, 0x07, 0x01, 0x01
        /*0010*/ 	.byte	0x02, 0x03, 0x00, 0x00, 0x02, 0x06, 0x01, 0x00, 0x04, 0x0b, 0x08, 0x00, 0x01, 0x00, 0x00, 0x00
        /*0020*/ 	.byte	0x00, 0x00, 0x00, 0x00


//--------------------- .nv.info.primal_dual_for_total_variation_2D --------------------------
	.section	.nv.info.primal_dual_for_total_variation_2D,"",@"SHT_CUDA_INFO"
	.sectionflags	@""
	.align	4


	//----- nvinfo : EIATTR_CUDA_API_VERSION
	.align		4
        /*0000*/ 	.byte	0x04, 0x37
        /*0002*/ 	.short	(.L_19 - .L_18)
.L_18:
        /*0004*/ 	.word	0x00000082


	//----- nvinfo : EIATTR_KPARAM_INFO
	.align		4
.L_19:
        /*0008*/ 	.byte	0x04, 0x17
        /*000a*/ 	.short	(.L_21 - .L_20)
.L_20:
        /*000c*/ 	.word	0x00000000
        /*0010*/ 	.short	0x0004
        /*0012*/ 	.short	0x0014
        /*0014*/ 	.byte	0x00, 0xf0, 0x05, 0x00


	//----- nvinfo : EIATTR_KPARAM_INFO
	.align		4
.L_21:
        /*0018*/ 	.byte	0x04, 0x17
        /*001a*/ 	.short	(.L_23 - .L_22)
.L_22:
        /*001c*/ 	.word	0x00000000
        /*0020*/ 	.short	0x0003
        /*0022*/ 	.short	0x0010
        /*0024*/ 	.byte	0x00, 0xf0, 0x11, 0x00


	//----- nvinfo : EIATTR_KPARAM_INFO
	.align		4
.L_23:
        /*0028*/ 	.byte	0x04, 0x17
        /*002a*/ 	.short	(.L_25 - .L_24)
.L_24:
        /*002c*/ 	.word	0x00000000
        /*0030*/ 	.short	0x0002
        /*0032*/ 	.short	0x000c
        /*0034*/ 	.byte	0x00, 0xf0, 0x11, 0x00


	//----- nvinfo : EIATTR_KPARAM_INFO
	.align		4
.L_25:
        /*0038*/ 	.byte	0x04, 0x17
        /*003a*/ 	.short	(.L_27 - .L_26)
.L_26:
        /*003c*/ 	.word	0x00000000
        /*0040*/ 	.short	0x0001
        /*0042*/ 	.short	0x0008
        /*0044*/ 	.byte	0x00, 0xf0, 0x11, 0x00


	//----- nvinfo : EIATTR_KPARAM_INFO
	.align		4
.L_27:
        /*0048*/ 	.byte	0x04, 0x17
        /*004a*/ 	.short	(.L_29 - .L_28)
.L_28:
        /*004c*/ 	.word	0x00000000
        /*0050*/ 	.short	0x0000
        /*0052*/ 	.short	0x0000
        /*0054*/ 	.byte	0x00, 0xf5, 0x21, 0x00


	//----- nvinfo : EIATTR_SPARSE_MMA_MASK
	.align		4
.L_29:
        /*0058*/ 	.byte	0x03, 0x50
        /*005a*/ 	.short	0x0000


	//----- nvinfo : EIATTR_MAXREG_COUNT
	.align		4
        /*005c*/ 	.byte	0x03, 0x1b
        /*005e*/ 	.short	0x00ff


	//----- nvinfo : EIATTR_MERCURY_ISA_VERSION
	.align		4
        /*0060*/ 	.byte	0x03, 0x5f
        /*0062*/ 	.short	0x0101


	//----- nvinfo : EIATTR_VRC_CTA_INIT_COUNT
	.align		4
        /*0064*/ 	.byte	0x02, 0x4a
	.zero		1
	.zero		1


	//----- nvinfo : EIATTR_EXIT_INSTR_OFFSETS
	.align		4
        /*0068*/ 	.byte	0x04, 0x1c
        /*006a*/ 	.short	(.L_31 - .L_30)


	//   ....[0]....
.L_30:
        /*006c*/ 	.word	0x00000010


	//----- nvinfo : EIATTR_CBANK_PARAM_SIZE
	.align		4
.L_31:
        /*0070*/ 	.byte	0x03, 0x19
        /*0072*/ 	.short	0x0015


	//----- nvinfo : EIATTR_PARAM_CBANK
	.align		4
        /*0074*/ 	.byte	0x04, 0x0a
        /*0076*/ 	.short	(.L_33 - .L_32)
	.align		4
.L_32:
        /*0078*/ 	.word	index@(.nv.constant0.primal_dual_for_total_variation_2D)
        /*007c*/ 	.short	0x0380
        /*007e*/ 	.short	0x0015


	//----- nvinfo : EIATTR_SW_WAR
	.align		4
.L_33:
        /*0080*/ 	.byte	0x04, 0x36
        /*0082*/ 	.short	(.L_35 - .L_34)
.L_34:
        /*0084*/ 	.word	0x00000008
.L_35:


//--------------------- .nv.info.primal_dual_for_total_variation_3D --------------------------
	.section	.nv.info.primal_dual_for_total_variation_3D,"",@"SHT_CUDA_INFO"
	.sectionflags	@""
	.align	4


	//----- nvinfo : EIATTR_CUDA_API_VERSION
	.align		4
        /*0000*/ 	.byte	0x04, 0x37
        /*0002*/ 	.short	(.L_37 - .L_36)
.L_36:
        /*0004*/ 	.word	0x00000082


	//----- nvinfo : EIATTR_KPARAM_INFO
	.align		4
.L_37:
        /*0008*/ 	.byte	0x04, 0x17
        /*000a*/ 	.short	(.L_39 - .L_38)
.L_38:
        /*000c*/ 	.word	0x00000000
        /*0010*/ 	.short	0x0011
        /*0012*/ 	.short	0x0068
        /*0014*/ 	.byte	0x00, 0xf0, 0x11, 0x00


	//----- nvinfo : EIATTR_KPARAM_INFO
	.align		4
.L_39:
        /*0018*/ 	.byte	0x04, 0x17
        /*001a*/ 	.short	(.L_41 - .L_40)
.L_40:
        /*001c*/ 	.word	0x00000000
        /*0020*/ 	.short	0x0010
        /*0022*/ 	.short	0x0064
        /*0024*/ 	.byte	0x00, 0xf0, 0x11, 0x00


	//----- nvinfo : EIATTR_KPARAM_INFO
	.align		4
.L_41:
        /*0028*/ 	.byte	0x04, 0x17
        /*002a*/ 	.short	(.L_43 - .L_42)
.L_42:
        /*002c*/ 	.word	0x00000000
        /*0030*/ 	.short	0x000f
        /*0032*/ 	.short	0x0060
        /*0034*/ 	.byte	0x00, 0xf0, 0x11, 0x00


	//----- nvinfo : EIATTR_KPARAM_INFO
	.align		4
.L_43:
        /*0038*/ 	.byte	0x04, 0x17
        /*003a*/ 	.short	(.L_45 - .L_44)
.L_44:
        /*003c*/ 	.word	0x00000000
        /*0040*/ 	.short	0x000e
        /*0042*/ 	.short	0x005c
        /*0044*/ 	.byte	0x00, 0xf0, 0x11, 0x00


	//----- nvinfo : EIATTR_KPARAM_INFO
	.align		4
.L_45:
        /*0048*/ 	.byte	0x04, 0x17
        /*004a*/ 	.short	(.L_47 - .L_46)
.L_46:
        /*004c*/ 	.word	0x00000000
        /*0050*/ 	.short	0x000d
        /*0052*/ 	.short	0x0058
        /*0054*/ 	.byte	0x00, 0xf0, 0x11, 0x00


	//----- nvinfo : EIATTR_KPARAM_INFO
	.align		4
.L_47:
        /*0058*/ 	.byte	0x04, 0x17
        /*005a*/ 	.short	(.L_49 - .L_48)
.L_48:
        /*005c*/ 	.word	0x00000000
        /*0060*/ 	.short	0x000c
        /*0062*/ 	.short	0x0054
        /*0064*/ 	.byte	0x00, 0xf0, 0x11, 0x00


	//----- nvinfo : EIATTR_KPARAM_INFO
	.align		4
.L_49:
        /*0068*/ 	.byte	0x04, 0x17
        /*006a*/ 	.short	(.L_51 - .L_50)
.L_50:
        /*006c*/ 	.word	0x00000000
        /*0070*/ 	.short	0x000b
        /*0072*/ 	.short	0x0050
        /*0074*/ 	.byte	0x00, 0xf0, 0x11, 0x00


	//----- nvinfo : EIATTR_KPARAM_INFO
	.align		4
.L_51:
        /*0078*/ 	.byte	0x04, 0x17
        /*007a*/ 	.short	(.L_53 - .L_52)
.L_52:
        /*007c*/ 	.word	0x00000000
        /*0080*/ 	.short	0x000a
        /*0082*/ 	.short	0x004c
        /*0084*/ 	.byte	0x00, 0xf0, 0x11, 0x00


	//----- nvinfo : EIATTR_KPARAM_INFO
	.align		4
.L_53:
        /*0088*/ 	.byte	0x04, 0x17
        /*008a*/ 	.short	(.L_55 - .L_54)
.L_54:
        /*008c*/ 	.word	0x00000000
        /*0090*/ 	.short	0x0009
        /*0092*/ 	.short	0x0048
        /*0094*/ 	.byte	0x00, 0xf0, 0x11, 0x00


	//----- nvinfo : EIATTR_KPARAM_INFO
	.align		4
.L_55:
        /*0098*/ 	.byte	0x04, 0x17
        /*009a*/ 	.short	(.L_57 - .L_56)
.L_56:
        /*009c*/ 	.word	0x00000000
        /*00a0*/ 	.short	0x0008
        /*00a2*/ 	.short	0x0040
        /*00a4*/ 	.byte	0x00, 0xf5, 0x21, 0x00


	//----- nvinfo : EIATTR_KPARAM_INFO
	.align		4
.L_57:
        /*00a8*/ 	.byte	0x04, 0x17
        /*00aa*/ 	.short	(.L_59 - .L_58)
.L_58:
        /*00ac*/ 	.word	0x00000000
        /*00b0*/ 	.short	0x0007
        /*00b2*/ 	.short	0x0038
        /*00b4*/ 	.byte	0x00, 0xf5, 0x21, 0x00


	//----- nvinfo : EIATTR_KPARAM_INFO
	.align		4
.L_59:
        /*00b8*/ 	.byte	0x04, 0x17
        /*00ba*/ 	.short	(.L_61 - .L_60)
.L_60:
        /*00bc*/ 	.word	0x00000000
        /*00c0*/ 	.short	0x0006
        /*00c2*/ 	.short	0x0030
        /*00c4*/ 	.byte	0x00, 0xf5, 0x21, 0x00


	//----- nvinfo : EIATTR_KPARAM_INFO
	.align		4
.L_61:
        /*00c8*/ 	.byte	0x04, 0x17
        /*00ca*/ 	.short	(.L_63 - .L_62)
.L_62:
        /*00cc*/ 	.word	0x00000000
        /*00d0*/ 	.short	0x0005
        /*00d2*/ 	.short	0x0028
        /*00d4*/ 	.byte	0x00, 0xf5, 0x21, 0x00


	//----- nvinfo : EIATTR_KPARAM_INFO
	.align		4
.L_63:
        /*00d8*/ 	.byte	0x04, 0x17
        /*00da*/ 	.short	(.L_65 - .L_64)
.L_64:
        /*00dc*/ 	.word	0x00000000
        /*00e0*/ 	.short	0x0004
        /*00e2*/ 	.short	0x0020
        /*00e4*/ 	.byte	0x00, 0xf5, 0x21, 0x00


	//----- nvinfo : EIATTR_KPARAM_INFO
	.align		4
.L_65:
        /*00e8*/ 	.byte	0x04, 0x17
        /*00ea*/ 	.short	(.L_67 - .L_66)
.L_66:
        /*00ec*/ 	.word	0x00000000
        /*00f0*/ 	.short	0x0003
        /*00f2*/ 	.short	0x0018
        /*00f4*/ 	.byte	0x00, 0xf5, 0x21, 0x00


	//----- nvinfo : EIATTR_KPARAM_INFO
	.align		4
.L_67:
        /*00f8*/ 	.byte	0x04, 0x17
        /*00fa*/ 	.short	(.L_69 - .L_68)
.L_68:
        /*00fc*/ 	.word	0x00000000
        /*0100*/ 	.short	0x0002
        /*0102*/ 	.short	0x0010
        /*0104*/ 	.byte	0x00, 0xf5, 0x21, 0x00


	//----- nvinfo : EIATTR_KPARAM_INFO
	.align		4
.L_69:
        /*0108*/ 	.byte	0x04, 0x17
        /*010a*/ 	.short	(.L_71 - .L_70)
.L_70:
        /*010c*/ 	.word	0x00000000
        /*0110*/ 	.short	0x0001
        /*0112*/ 	.short	0x0008
        /*0114*/ 	.byte	0x00, 0xf5, 0x21, 0x00


	//----- nvinfo : EIATTR_KPARAM_INFO
	.align		4
.L_71:
        /*0118*/ 	.byte	0x04, 0x17
        /*011a*/ 	.short	(.L_73 - .L_72)
.L_72:
        /*011c*/ 	.word	0x00000000
        /*0120*/ 	.short	0x0000
        /*0122*/ 	.short	0x0000
        /*0124*/ 	.byte	0x00, 0xf5, 0x21, 0x00


	//----- nvinfo : EIATTR_SPARSE_MMA_MASK
	.align		4
.L_73:
        /*0128*/ 	.byte	0x03, 0x50
        /*012a*/ 	.short	0x0000


	//----- nvinfo : EIATTR_MAXREG_COUNT
	.align		4
        /*012c*/ 	.byte	0x03, 0x1b
        /*012e*/ 	.short	0x00ff


	//----- nvinfo : EIATTR_MERCURY_ISA_VERSION
	.align		4
        /*0130*/ 	.byte	0x03, 0x5f
        /*0132*/ 	.short	0x0101


	//----- nvinfo : EIATTR_VRC_CTA_INIT_COUNT
	.align		4
        /*0134*/ 	.byte	0x02, 0x4a
	.zero		1
	.zero		1


	//----- nvinfo : EIATTR_EXIT_INSTR_OFFSETS
	.align		4
        /*0138*/ 	.byte	0x04, 0x1c
        /*013a*/ 	.short	(.L_75 - .L_74)


	//   ....[0]....
.L_74:
        /*013c*/ 	.word	0x00000140


	//   ....[1]....
        /*0140*/ 	.word	0x000022b0


	//----- nvinfo : EIATTR_CRS_STACK_SIZE
	.align		4
.L_75:
        /*0144*/ 	.byte	0x04, 0x1e
        /*0146*/ 	.short	(.L_77 - .L_76)
.L_76:
        /*0148*/ 	.word	0x00000000


	//----- nvinfo : EIATTR_CBANK_PARAM_SIZE
	.align		4
.L_77:
        /*014c*/ 	.byte	0x03, 0x19
        /*014e*/ 	.short	0x006c


	//----- nvinfo : EIATTR_PARAM_CBANK
	.align		4
        /*0150*/ 	.byte	0x04, 0x0a
        /*0152*/ 	.short	(.L_79 - .L_78)
	.align		4
.L_78:
        /*0154*/ 	.word	index@(.nv.constant0.primal_dual_for_total_variation_3D)
        /*0158*/ 	.short	0x0380
        /*015a*/ 	.short	0x006c


	//----- nvinfo : EIATTR_SW_WAR
	.align		4
.L_79:
        /*015c*/ 	.byte	0x04, 0x36
        /*015e*/ 	.short	(.L_81 - .L_80)
.L_80:
        /*0160*/ 	.word	0x00000008
.L_81:


//--------------------- .nv.callgraph             --------------------------
	.section	.nv.callgraph,"",@"SHT_CUDA_CALLGRAPH"
	.align	4
	.sectionentsize	8
	.align		4
        /*0000*/ 	.word	0x00000000
	.align		4
        /*0004*/ 	.word	0xffffffff
	.align		4
        /*0008*/ 	.word	0x00000000
	.align		4
        /*000c*/ 	.word	0xfffffffe
	.align		4
        /*0010*/ 	.word	0x00000000
	.align		4
        /*0014*/ 	.word	0xfffffffd
	.align		4
        /*0018*/ 	.word	0x00000000
	.align		4
        /*001c*/ 	.word	0xfffffffc


//--------------------- .text.primal_dual_for_total_variation_2D --------------------------
	.section	.text.primal_dual_for_total_variation_2D,"ax",@progbits
	.align	128
        .global         primal_dual_for_total_variation_2D
        .type           primal_dual_for_total_variation_2D,@function
        .size           primal_dual_for_total_variation_2D,(.L_x_71 - primal_dual_for_total_variation_2D)
        .other          primal_dual_for_total_variation_2D,@"STO_CUDA_ENTRY STV_DEFAULT"
primal_dual_for_total_variation_2D:
.text.primal_dual_for_total_variation_2D:
[----:B------:R-:W-:Y:S01]  /*0000*/  LDC R1, c[0x0][0x37c] ;  /* 0x0000df00ff017b82 */ /* 0x000fe20000000800 */
[----:B------:R-:W-:Y:S05]  /*0010*/  EXIT ;  /* 0x000000000000794d */ /* 0x000fea0003800000 */
.L_x_0:
[----:B------:R-:W-:-:S00]  /*0020*/  BRA `(.L_x_0) ;  /* 0xfffffffc00fc7947 */ /* 0x000fc0000383ffff */
[----:B------:R-:W-:-:S00]  /*0030*/  NOP ;  /* 0x0000000000007918 */ /* 0x000fc00000000000 */
        /* <DEDUP_REMOVED lines=12> */
.L_x_71:


//--------------------- .text.primal_dual_for_total_variation_3D --------------------------
	.section	.text.primal_dual_for_total_variation_3D,"ax",@progbits
	.align	128
        .global         primal_dual_for_total_variation_3D
        .type           primal_dual_for_total_variation_3D,@function
        .size           primal_dual_for_total_variation_3D,(.L_x_70 - primal_dual_for_total_variation_3D)
        .other          primal_dual_for_total_variation_3D,@"STO_CUDA_ENTRY STV_DEFAULT"
primal_dual_for_total_variation_3D:
.text.primal_dual_for_total_variation_3D:
[----:B------:R-:W-:Y:S01]  /*0000*/  LDC R1, c[0x0][0x37c] ;  /* 0x0000df00ff017b82 */ /* 0x000fe20000000800 */
[----:B------:R-:W0:Y:S07]  /*0010*/  S2R R0, SR_TID.X ;  /* 0x0000000000007919 */ /* 0x000e2e0000002100 */
[----:B------:R-:W0:Y:S01]  /*0020*/  LDC R7, c[0x0][0x360] ;  /* 0x0000d800ff077b82 */ /* 0x000e220000000800 */
[----:B------:R-:W1:Y:S01]  /*0030*/  LDCU.64 UR8, c[0x0][0x3d8] ;  /* 0x00007b00ff0877ac */ /* 0x000e620008000a00 */
[----:B------:R-:W2:Y:S01]  /*0040*/  S2R R3, SR_TID.Y ;  /* 0x0000000000037919 */ /* 0x000ea20000002200 */
[----:B------:R-:W3:Y:S01]  /*0050*/  LDCU UR5, c[0x0][0x3e0] ;  /* 0x00007c00ff0577ac */ /* 0x000ee20008000800 */
[----:B------:R-:W4:Y:S04]  /*0060*/  S2R R2, SR_TID.Z ;  /* 0x0000000000027919 */ /* 0x000f280000002300 */
[----:B------:R-:W0:Y:S08]  /*0070*/  S2UR UR4, SR_CTAID.X ;  /* 0x00000000000479c3 */ /* 0x000e300000002500 */
[----:B------:R-:W2:Y:S01]  /*0080*/  S2UR UR6, SR_CTAID.Y ;  /* 0x00000000000679c3 */ /* 0x000ea20000002600 */
[----:B-1----:R-:W-:-:S07]  /*0090*/  USHF.R.S32.HI UR10, URZ, 0x1f, UR8 ;  /* 0x0000001fff0a7899 */ /* 0x002fce0008011408 */
[----:B------:R-:W2:Y:S08]  /*00a0*/  LDC R8, c[0x0][0x364] ;  /* 0x0000d900ff087b82 */ /* 0x000eb00000000800 */
[----:B------:R-:W4:Y:S01]  /*00b0*/  S2UR UR7, SR_CTAID.Z ;  /* 0x00000000000779c3 */ /* 0x000f220000002700 */
[----:B0-----:R-:W-:-:S05]  /*00c0*/  IMAD R7, R7, UR4, R0 ;  /* 0x0000000407077c24 */ /* 0x001fca000f8e0200 */
[----:B------:R-:W-:Y:S02]  /*00d0*/  ISETP.GE.U32.AND P1, PT, R7, UR8, PT ;  /* 0x0000000807007c0c */ /* 0x000fe4000bf26070 */
[----:B------:R-:W4:Y:S01]  /*00e0*/  LDC R9, c[0x0][0x368] ;  /* 0x0000da00ff097b82 */ /* 0x000f220000000800 */
[----:B--2---:R-:W-:-:S05]  /*00f0*/  IMAD R8, R8, UR6, R3 ;  /* 0x0000000608087c24 */ /* 0x004fca000f8e0203 */
[----:B------:R-:W-:-:S04]  /*0100*/  ISETP.GE.AND P0, PT, R8, UR9, PT ;  /* 0x0000000908007c0c */ /* 0x000fc8000bf06270 */
[----:B------:R-:W-:Y:S01]  /*0110*/  ISETP.GE.OR.EX P0, PT, RZ, UR10, P0, P1 ;  /* 0x0000000aff007c0c */ /* 0x000fe20008706710 */
[----:B----4-:R-:W-:-:S05]  /*0120*/  IMAD R9, R9, UR7, R2 ;  /* 0x0000000709097c24 */ /* 0x010fca000f8e0202 */
[----:B---3--:R-:W-:-:S13]  /*0130*/  ISETP.GE.OR P0, PT, R9, UR5, P0 ;  /* 0x0000000509007c0c */ /* 0x008fda0008706670 */
[----:B------:R-:W-:Y:S05]  /*0140*/  @P0 EXIT ;  /* 0x000000000000094d */ /* 0x000fea0003800000 */
[----:B------:R-:W-:Y:S02]  /*0150*/  UIADD3 UR7, UPT, UPT, UR8, -0x1, URZ ;  /* 0xffffffff08077890 */ /* 0x000fe4000fffe0ff */
[C---:B------:R-:W-:Y:S01]  /*0160*/  IMAD.WIDE.U32 R18, R8.reuse, UR8, RZ ;  /* 0x0000000808127c25 */ /* 0x040fe2000f8e00ff */
[----:B------:R-:W-:Y:S02]  /*0170*/  UIMAD UR6, UR8, UR9, URZ ;  /* 0x00000009080672a4 */ /* 0x000fe4000f8e02ff */
[----:B------:R-:W-:Y:S01]  /*0180*/  USHF.R.S32.HI UR12, URZ, 0x1f, UR7 ;  /* 0x0000001fff0c7899 */ /* 0x000fe20008011407 */
[----:B------:R-:W-:Y:S01]  /*0190*/  IMAD R3, R8, UR10, RZ ;  /* 0x0000000a08037c24 */ /* 0x000fe2000f8e02ff */
[----:B------:R-:W-:Y:S01]  /*01a0*/  USHF.R.S32.HI UR11, URZ, 0x1f, UR6 ;  /* 0x0000001fff0b7899 */ /* 0x000fe20008011406 */
[C---:B------:R-:W-:Y:S01]  /*01b0*/  ISETP.NE.U32.AND P0, PT, R7.reuse, UR7, PT ;  /* 0x0000000707007c0c */ /* 0x040fe2000bf05070 */
[----:B------:R-:W0:Y:S01]  /*01c0*/  LDCU.64 UR20, c[0x0][0x388] ;  /* 0x00007100ff1477ac */ /* 0x000e220008000a00 */
[----:B------:R-:W-:Y:S01]  /*01d0*/  IADD3 R16, P1, PT, R7, R18, RZ ;  /* 0x0000001207107210 */ /* 0x000fe20007f3e0ff */
[----:B------:R-:W-:Y:S01]  /*01e0*/  IMAD.MOV.U32 R28, RZ, RZ, -0x1 ;  /* 0xffffffffff1c7424 */ /* 0x000fe200078e00ff */
[----:B------:R-:W-:Y:S01]  /*01f0*/  ISETP.NE.AND.EX P0, PT, RZ, UR12, PT, P0 ;  /* 0x0000000cff007c0c */ /* 0x000fe2000bf05300 */
[----:B------:R-:W-:Y:S01]  /*0200*/  IMAD.IADD R10, R19, 0x1, R3 ;  /* 0x00000001130a7824 */ /* 0x000fe200078e0203 */
[----:B------:R-:W-:Y:S01]  /*0210*/  UIADD3 UR4, UPT, UPT, UR9, -0x1, URZ ;  /* 0xffffffff09047890 */ /* 0x000fe2000fffe0ff */
[----:B------:R-:W-:Y:S01]  /*0220*/  IMAD.WIDE.U32 R14, R9, UR6, RZ ;  /* 0x00000006090e7c25 */ /* 0x000fe2000f8e00ff */
[----:B------:R-:W-:Y:S01]  /*0230*/  SEL R0, R28, 0x1, !P0 ;  /* 0x000000011c007807 */ /* 0x000fe20004000000 */
[----:B------:R-:W-:-:S02]  /*0240*/  UIADD3 UR5, UPT, UPT, UR5, -0x1, URZ ;  /* 0xffffffff05057890 */ /* 0x000fc4000fffe0ff */
[----:B------:R-:W-:Y:S01]  /*0250*/  IMAD R3, R9, UR11, RZ ;  /* 0x0000000b09037c24 */ /* 0x000fe2000f8e02ff */
[----:B------:R-:W-:Y:S01]  /*0260*/  ISETP.NE.AND P3, PT, R8, UR4, PT ;  /* 0x0000000408007c0c */ /* 0x000fe2000bf65270 */
[----:B------:R-:W-:Y:S01]  /*0270*/  IMAD.X R17, RZ, RZ, R10, P1 ;  /* 0x000000ffff117224 */ /* 0x000fe200008e060a */
[----:B------:R-:W-:Y:S01]  /*0280*/  IADD3 R11, P1, PT, R16, R14, RZ ;  /* 0x0000000e100b7210 */ /* 0x000fe20007f3e0ff */
[----:B------:R-:W-:Y:S01]  /*0290*/  IMAD.IADD R12, R15, 0x1, R3 ;  /* 0x000000010f0c7824 */ /* 0x000fe200078e0203 */
[----:B------:R-:W-:Y:S01]  /*02a0*/  SEL R3, RZ, 0xffffffff, P0 ;  /* 0xffffffffff037807 */ /* 0x000fe20000000000 */
[----:B------:R-:W1:Y:S01]  /*02b0*/  LDCU.128 UR16, c[0x0][0x3a0] ;  /* 0x00007400ff1077ac */ /* 0x000e620008000c00 */
[----:B------:R-:W-:Y:S01]  /*02c0*/  IADD3 R0, P2, PT, R0, R11, RZ ;  /* 0x0000000b00007210 */ /* 0x000fe20007f5e0ff */
[----:B------:R-:W-:Y:S01]  /*02d0*/  IMAD.X R34, R12, 0x1, R17, P1 ;  /* 0x000000010c227824 */ /* 0x000fe200008e0611 */
[----:B------:R-:W-:Y:S01]  /*02e0*/  SEL R5, R28, 0x1, !P3 ;  /* 0x000000011c057807 */ /* 0x000fe20005800000 */
[----:B------:R-:W2:Y:S01]  /*02f0*/  LDCU.64 UR14, c[0x0][0x398] ;  /* 0x00007300ff0e77ac */ /* 0x000ea20008000a00 */
[----:B------:R-:W-:Y:S01]  /*0300*/  ISETP.NE.AND P1, PT, R9, UR5, PT ;  /* 0x0000000509007c0c */ /* 0x000fe2000bf25270 */
[----:B------:R-:W-:Y:S01]  /*0310*/  IMAD.X R3, R3, 0x1, R34, P2 ;  /* 0x0000000103037824 */ /* 0x000fe200010e0622 */
[----:B0-----:R-:W-:Y:S01]  /*0320*/  LEA R2, P2, R0, UR20, 0x2 ;  /* 0x0000001400027c11 */ /* 0x001fe2000f8410ff */
[----:B------:R-:W-:Y:S01]  /*0330*/  IMAD.SHL.U32 R30, R11, 0x4, RZ ;  /* 0x000000040b1e7824 */ /* 0x000fe200078e00ff */
[----:B------:R-:W-:Y:S01]  /*0340*/  SEL R4, RZ, 0xffffffff, P3 ;  /* 0xffffffffff047807 */ /* 0x000fe20001800000 */
[----:B------:R-:W0:Y:S01]  /*0350*/  LDCU UR13, c[0x0][0x3c8] ;  /* 0x00007900ff0d77ac */ /* 0x000e220008000800 */
[----:B------:R-:W-:-:S02]  /*0360*/  IADD3 R5, P4, PT, R8, R5, RZ ;  /* 0x0000000508057210 */ /* 0x000fc40007f9e0ff */
[----:B------:R-:W-:Y:S02]  /*0370*/  SEL R28, R28, 0x1, !P1 ;  /* 0x000000011c1c7807 */ /* 0x000fe40004800000 */
[----:B------:R-:W-:Y:S01]  /*0380*/  LEA.HI.X R3, R0, UR21, R3, 0x2, P2 ;  /* 0x0000001500037c11 */ /* 0x000fe200090f1403 */
[----:B------:R-:W-:Y:S01]  /*0390*/  IMAD.X R4, RZ, RZ, R4, P4 ;  /* 0x000000ffff047224 */ /* 0x000fe200020e0604 */
[----:B------:R-:W-:Y:S02]  /*03a0*/  SEL R0, RZ, 0xffffffff, P1 ;  /* 0xffffffffff007807 */ /* 0x000fe40000800000 */
[----:B------:R-:W-:Y:S01]  /*03b0*/  IADD3 R20, P2, PT, R7, R14, RZ ;  /* 0x0000000e07147210 */ /* 0x000fe20007f5e0ff */
[----:B------:R-:W-:Y:S01]  /*03c0*/  IMAD R4, R4, UR8, RZ ;  /* 0x0000000804047c24 */ /* 0x000fe2000f8e02ff */
[----:B------:R-:W-:Y:S02]  /*03d0*/  IADD3 R28, P1, PT, R9, R28, RZ ;  /* 0x0000001c091c7210 */ /* 0x000fe40007f3e0ff */
[----:B------:R-:W-:Y:S01]  /*03e0*/  IADD3.X R21, PT, PT, RZ, R12, RZ, P2, !PT ;  /* 0x0000000cff157210 */ /* 0x000fe200017fe4ff */
[----:B------:R-:W-:Y:S01]  /*03f0*/  IMAD R13, R5, UR10, R4 ;  /* 0x0000000a050d7c24 */ /* 0x000fe2000f8e0204 */
[----:B------:R-:W-:Y:S01]  /*0400*/  SHF.L.U64.HI R6, R11, 0x2, R34 ;  /* 0x000000020b067819 */ /* 0x000fe20000010222 */
[----:B------:R-:W-:Y:S01]  /*0410*/  IMAD.X R0, RZ, RZ, R0, P1 ;  /* 0x000000ffff007224 */ /* 0x000fe200008e0600 */
[C---:B-1----:R-:W-:Y:S01]  /*0420*/  IADD3 R22, P1, PT, R30.reuse, UR16, RZ ;  /* 0x000000101e167c10 */ /* 0x042fe2000ff3e0ff */
[----:B------:R-:W-:Y:S01]  /*0430*/  IMAD.WIDE.U32 R4, R5, UR8, R20 ;  /* 0x0000000805047c25 */ /* 0x000fe2000f8e0014 */
[----:B------:R-:W1:Y:S01]  /*0440*/  LDCU.64 UR8, c[0x0][0x358] ;  /* 0x00006b00ff0877ac */ /* 0x000e620008000a00 */
[----:B------:R-:W-:-:S02]  /*0450*/  IADD3 R24, P2, PT, R30, UR18, RZ ;  /* 0x000000121e187c10 */ /* 0x000fc4000ff5e0ff */
[----:B------:R-:W-:Y:S01]  /*0460*/  IMAD R23, R0, UR6, RZ ;  /* 0x0000000600177c24 */ /* 0x000fe2000f8e02ff */
[----:B------:R-:W-:Y:S01]  /*0470*/  LEA R26, P4, R4, UR20, 0x2 ;  /* 0x00000014041a7c11 */ /* 0x000fe2000f8810ff */
[----:B------:R-:W-:Y:S01]  /*0480*/  IMAD.IADD R5, R5, 0x1, R13 ;  /* 0x0000000105057824 */ /* 0x000fe200078e020d */
[----:B------:R-:W-:Y:S01]  /*0490*/  IADD3.X R25, PT, PT, R6, UR19, RZ, P2, !PT ;  /* 0x0000001306197c10 */ /* 0x000fe200097fe4ff */
[----:B------:R-:W-:Y:S01]  /*04a0*/  IMAD R31, R28, UR11, R23 ;  /* 0x0000000b1c1f7c24 */ /* 0x000fe2000f8e0217 */
[----:B------:R-:W-:Y:S01]  /*04b0*/  IADD3.X R23, PT, PT, R6, UR17, RZ, P1, !PT ;  /* 0x0000001106177c10 */ /* 0x000fe20008ffe4ff */
[----:B------:R-:W-:Y:S01]  /*04c0*/  IMAD.WIDE.U32 R28, R28, UR6, RZ ;  /* 0x000000061c1c7c25 */ /* 0x000fe2000f8e00ff */
[----:B------:R-:W-:Y:S02]  /*04d0*/  LEA.HI.X R27, R4, UR21, R5, 0x2, P4 ;  /* 0x00000015041b7c11 */ /* 0x000fe4000a0f1405 */
[----:B--2---:R-:W-:Y:S01]  /*04e0*/  IADD3 R44, P1, PT, R30, UR14, RZ ;  /* 0x0000000e1e2c7c10 */ /* 0x004fe2000ff3e0ff */
[----:B------:R-:W-:Y:S01]  /*04f0*/  IMAD.IADD R13, R29, 0x1, R31 ;  /* 0x000000011d0d7824 */ /* 0x000fe200078e021f */
[----:B------:R-:W-:Y:S01]  /*0500*/  IADD3 R0, P4, PT, R16, R28, RZ ;  /* 0x0000001c10007210 */ /* 0x000fe20007f9e0ff */
[----:B------:R-:W2:Y:S01]  /*0510*/  LDCU UR14, c[0x0][0x3e8] ;  /* 0x00007d00ff0e77ac */ /* 0x000ea20008000800 */
[----:B------:R-:W-:-:S02]  /*0520*/  IADD3 R30, P2, PT, R30, UR20, RZ ;  /* 0x000000141e1e7c10 */ /* 0x000fc4000ff5e0ff */
[----:B------:R-:W-:Y:S01]  /*0530*/  IADD3.X R45, PT, PT, R6, UR15, RZ, P1, !PT ;  /* 0x0000000f062d7c10 */ /* 0x000fe20008ffe4ff */
[----:B------:R-:W-:Y:S01]  /*0540*/  IMAD.X R5, R13, 0x1, R17, P4 ;  /* 0x000000010d057824 */ /* 0x000fe200020e0611 */
[----:B------:R-:W-:Y:S01]  /*0550*/  LEA R32, P1, R0, UR20, 0x2 ;  /* 0x0000001400207c11 */ /* 0x000fe2000f8210ff */
[----:B-1----:R-:W3:Y:S01]  /*0560*/  LDG.E R2, desc[UR8][R2.64] ;  /* 0x0000000802027981 */ /* 0x002ee2000c1e1900 */
[----:B------:R-:W-:Y:S02]  /*0570*/  IADD3.X R31, PT, PT, R6, UR21, RZ, P2, !PT ;  /* 0x00000015061f7c10 */ /* 0x000fe400097fe4ff */
[----:B------:R-:W-:Y:S01]  /*0580*/  LEA.HI.X R33, R0, UR21, R5, 0x2, P1 ;  /* 0x0000001500217c11 */ /* 0x000fe200088f1405 */
[----:B------:R-:W4:Y:S04]  /*0590*/  LDG.E R6, desc[UR8][R26.64] ;  /* 0x000000081a067981 */ /* 0x000f28000c1e1900 */
[----:B------:R-:W3:Y:S04]  /*05a0*/  LDG.E R35, desc[UR8][R30.64] ;  /* 0x000000081e237981 */ /* 0x000ee8000c1e1900 */
[----:B------:R-:W5:Y:S04]  /*05b0*/  LDG.E R36, desc[UR8][R32.64] ;  /* 0x0000000820247981 */ /* 0x000f68000c1e1900 */
[----:B------:R-:W0:Y:S04]  /*05c0*/  LDG.E R0, desc[UR8][R44.64] ;  /* 0x000000082c007981 */ /* 0x000e28000c1e1900 */
[----:B------:R-:W5:Y:S04]  /*05d0*/  LDG.E R4, desc[UR8][R22.64] ;  /* 0x0000000816047981 */ /* 0x000f68000c1e1900 */
[----:B------:R-:W5:Y:S01]  /*05e0*/  LDG.E R5, desc[UR8][R24.64] ;  /* 0x0000000818057981 */ /* 0x000f62000c1e1900 */
[----:B--2---:R-:W-:Y:S01]  /*05f0*/  UISETP.NE.AND UP0, UPT, UR14, URZ, UPT ;  /* 0x000000ff0e00728c */ /* 0x004fe2000bf05270 */
[----:B------:R-:W-:Y:S01]  /*0600*/  BSSY.RECONVERGENT B2, `(.L_x_1) ;  /* 0x000005c000027945 */ /* 0x000fe20003800200 */
[----:B---3--:R-:W-:Y:S01]  /*0610*/  FADD R3, R2, -R35 ;  /* 0x8000002302037221 */ /* 0x008fe20000000000 */
[C---:B----4-:R-:W-:Y:S01]  /*0620*/  FADD R37, -R35.reuse, R6 ;  /* 0x0000000623257221 */ /* 0x050fe20000000100 */
[----:B-----5:R-:W-:-:S02]  /*0630*/  FADD R36, -R35, R36 ;  /* 0x0000002423247221 */ /* 0x020fc40000000100 */
[----:B0-----:R-:W-:Y:S01]  /*0640*/  FFMA R0, R3, UR13, R0 ;  /* 0x0000000d03007c23 */ /* 0x001fe20008000000 */
[----:B------:R-:W-:Y:S01]  /*0650*/  FFMA R2, R37, UR13, R4 ;  /* 0x0000000d25027c23 */ /* 0x000fe20008000004 */
[----:B------:R-:W-:Y:S01]  /*0660*/  FFMA R3, R36, UR13, R5 ;  /* 0x0000000d24037c23 */ /* 0x000fe20008000005 */
[----:B------:R-:W-:Y:S06]  /*0670*/  BRA.U UP0, `(.L_x_2) ;  /* 0x0000000100907547 */ /* 0x000fec000b800000 */
[----:B------:R-:W-:-:S04]  /*0680*/  FMUL R5, R2, R2 ;  /* 0x0000000202057220 */ /* 0x000fc80000400000 */
[----:B------:R-:W-:-:S04]  /*0690*/  FFMA R4, R0, R0, R5 ;  /* 0x0000000000047223 */ /* 0x000fc80000000005 */
[----:B------:R-:W-:-:S05]  /*06a0*/  FFMA R4, R3, R3, R4 ;  /* 0x0000000303047223 */ /* 0x000fca0000000004 */
[----:B------:R-:W-:-:S13]  /*06b0*/  FSETP.GT.AND P1, PT, R4, 1, PT ;  /* 0x3f8000000400780b */ /* 0x000fda0003f24000 */
[----:B------:R-:W-:Y:S05]  /*06c0*/  @!P1 BRA `(.L_x_3) ;  /* 0x00000004003c9947 */ /* 0x000fea0003800000 */
[----:B------:R-:W-:Y:S01]  /*06d0*/  VIADD R6, R4, 0xf3000000 ;  /* 0xf300000004067836 */ /* 0x000fe20000000000 */
[----:B------:R0:W1:Y:S01]  /*06e0*/  MUFU.RSQ R5, R4 ;  /* 0x0000000400057308 */ /* 0x0000620000001400 */
[----:B------:R-:W-:Y:S03]  /*06f0*/  BSSY.RECONVERGENT B0, `(.L_x_4) ;  /* 0x000000b000007945 */ /* 0x000fe60003800200 */
[----:B------:R-:W-:-:S13]  /*0700*/  ISETP.GT.U32.AND P1, PT, R6, 0x727fffff, PT ;  /* 0x727fffff0600780c */ /* 0x000fda0003f24070 */
[----:B01----:R-:W-:Y:S05]  /*0710*/  @!P1 BRA `(.L_x_5) ;  /* 0x0000000000109947 */ /* 0x003fea0003800000 */
[----:B------:R-:W-:-:S07]  /*0720*/  MOV R6, 0x740 ;  /* 0x0000074000067802 */ /* 0x000fce0000000f00 */
[----:B------:R-:W-:Y:S05]  /*0730*/  CALL.REL.NOINC `($__internal_1_$__cuda_sm20_sqrt_rn_f32_slowpath) ;  /* 0x0000001c00b07944 */ /* 0x000fea0003c00000 */
[----:B------:R-:W-:Y:S01]  /*0740*/  MOV R37, R41 ;  /* 0x0000002900257202 */ /* 0x000fe20000000f00 */
[----:B------:R-:W-:Y:S06]  /*0750*/  BRA `(.L_x_6) ;  /* 0x0000000000107947 */ /* 0x000fec0003800000 */
.L_x_5:
[----:B------:R-:W-:Y:S01]  /*0760*/  FMUL.FTZ R37, R4, R5 ;  /* 0x0000000504257220 */ /* 0x000fe20000410000 */
[----:B------:R-:W-:-:S03]  /*0770*/  FMUL.FTZ R5, R5, 0.5 ;  /* 0x3f00000005057820 */ /* 0x000fc60000410000 */
[----:B------:R-:W-:-:S04]  /*0780*/  FFMA R4, -R37, R37, R4 ;  /* 0x0000002525047223 */ /* 0x000fc80000000104 */
[----:B------:R-:W-:-:S07]  /*0790*/  FFMA R37, R4, R5, R37 ;  /* 0x0000000504257223 */ /* 0x000fce0000000025 */
.L_x_6:
[----:B------:R-:W-:Y:S05]  /*07a0*/  BSYNC.RECONVERGENT B0 ;  /* 0x0000000000007941 */ /* 0x000fea0003800200 */
.L_x_4:
[----:B------:R-:W-:Y:S01]  /*07b0*/  VIADD R4, R37, 0x1800000 ;  /* 0x0180000025047836 */ /* 0x000fe20000000000 */
[----:B------:R-:W-:Y:S04]  /*07c0*/  BSSY.RECONVERGENT B0, `(.L_x_7) ;  /* 0x000000b000007945 */ /* 0x000fe80003800200 */
[----:B------:R-:W-:-:S04]  /*07d0*/  LOP3.LUT R4, R4, 0x7f800000, RZ, 0xc0, !PT ;  /* 0x7f80000004047812 */ /* 0x000fc800078ec0ff */
[----:B------:R-:W-:-:S13]  /*07e0*/  ISETP.GT.U32.AND P1, PT, R4, 0x1ffffff, PT ;  /* 0x01ffffff0400780c */ /* 0x000fda0003f24070 */
[----:B------:R-:W-:Y:S05]  /*07f0*/  @P1 BRA `(.L_x_8) ;  /* 0x00000000000c1947 */ /* 0x000fea0003800000 */
[----:B------:R-:W-:-:S07]  /*0800*/  MOV R36, 0x820 ;  /* 0x0000082000247802 */ /* 0x000fce0000000f00 */
[----:B------:R-:W-:Y:S05]  /*0810*/  CALL.REL.NOINC `($__internal_0_$__cuda_sm20_rcp_rn_f32_slowpath) ;  /* 0x0000001800a87944 */ /* 0x000fea0003c00000 */
[----:B------:R-:W-:Y:S05]  /*0820*/  BRA `(.L_x_9) ;  /* 0x0000000000107947 */ /* 0x000fea0003800000 */
.L_x_8:
[----:B------:R-:W0:Y:S02]  /*0830*/  MUFU.RCP R6, R37 ;  /* 0x0000002500067308 */ /* 0x000e240000001000 */
[----:B0-----:R-:W-:-:S04]  /*0840*/  FFMA R4, R6, R37, -1 ;  /* 0xbf80000006047423 */ /* 0x001fc80000000025 */
[----:B------:R-:W-:-:S04]  /*0850*/  FADD.FTZ R5, -R4, -RZ ;  /* 0x800000ff04057221 */ /* 0x000fc80000010100 */
[----:B------:R-:W-:-:S07]  /*0860*/  FFMA R6, R6, R5, R6 ;  /* 0x0000000506067223 */ /* 0x000fce0000000006 */
.L_x_9:
[----:B------:R-:W-:Y:S05]  /*0870*/  BSYNC.RECONVERGENT B0 ;  /* 0x0000000000007941 */ /* 0x000fea0003800200 */
.L_x_7:
[-C--:B------:R-:W-:Y:S01]  /*0880*/  FMUL R0, R0, R6.reuse ;  /* 0x0000000600007220 */ /* 0x080fe20000400000 */
[-C--:B------:R-:W-:Y:S01]  /*0890*/  FMUL R2, R2, R6.reuse ;  /* 0x0000000602027220 */ /* 0x080fe20000400000 */
[----:B------:R-:W-:Y:S01]  /*08a0*/  FMUL R3, R3, R6 ;  /* 0x0000000603037220 */ /* 0x000fe20000400000 */
[----:B------:R-:W-:Y:S06]  /*08b0*/  BRA `(.L_x_3) ;  /* 0x0000000000c07947 */ /* 0x000fec0003800000 */
.L_x_2:
[----:B------:R-:W-:Y:S01]  /*08c0*/  FMNMX.NAN R37, |R0|, 1, !PT ;  /* 0x3f80000000257809 */ /* 0x000fe20007820200 */
[----:B------:R-:W-:Y:S01]  /*08d0*/  BSSY.RECONVERGENT B3, `(.L_x_10) ;  /* 0x000000f000037945 */ /* 0x000fe20003800200 */
[----:B------:R-:W-:Y:S02]  /*08e0*/  FMNMX.NAN R39, |R2|, 1, !PT ;  /* 0x3f80000002277809 */ /* 0x000fe40007820200 */
[----:B------:R-:W0:Y:S01]  /*08f0*/  MUFU.RCP R4, R37 ;  /* 0x0000002500047308 */ /* 0x000e220000001000 */
[----:B------:R-:W-:-:S07]  /*0900*/  FMNMX.NAN R40, |R3|, 1, !PT ;  /* 0x3f80000003287809 */ /* 0x000fce0007820200 */
[----:B------:R-:W1:Y:S01]  /*0910*/  FCHK P1, R0, R37 ;  /* 0x0000002500007302 */ /* 0x000e620000020000 */
[----:B0-----:R-:W-:-:S04]  /*0920*/  FFMA R5, -R37, R4, 1 ;  /* 0x3f80000025057423 */ /* 0x001fc80000000104 */
[----:B------:R-:W-:-:S04]  /*0930*/  FFMA R5, R4, R5, R4 ;  /* 0x0000000504057223 */ /* 0x000fc80000000004 */
[----:B------:R-:W-:-:S04]  /*0940*/  FFMA R4, R0, R5, RZ ;  /* 0x0000000500047223 */ /* 0x000fc800000000ff */
[----:B------:R-:W-:-:S04]  /*0950*/  FFMA R6, -R37, R4, R0 ;  /* 0x0000000425067223 */ /* 0x000fc80000000100 */
[----:B------:R-:W-:Y:S01]  /*0960*/  FFMA R4, R5, R6, R4 ;  /* 0x0000000605047223 */ /* 0x000fe20000000004 */
[----:B-1----:R-:W-:Y:S06]  /*0970*/  @!P1 BRA `(.L_x_11) ;  /* 0x0000000000109947 */ /* 0x002fec0003800000 */
[----:B------:R-:W-:Y:S01]  /*0980*/  IMAD.MOV.U32 R4, RZ, RZ, R0 ;  /* 0x000000ffff047224 */ /* 0x000fe200078e0000 */
[----:B------:R-:W-:Y:S01]  /*0990*/  MOV R6, 0x9c0 ;  /* 0x000009c000067802 */ /* 0x000fe20000000f00 */
[----:B------:R-:W-:-:S07]  /*09a0*/  IMAD.MOV.U32 R5, RZ, RZ, R37 ;  /* 0x000000ffff057224 */ /* 0x000fce00078e0025 */
[----:B------:R-:W-:Y:S05]  /*09b0*/  CALL.REL.NOINC `($__internal_2_$__cuda_sm3x_div_rn_noftz_f32_slowpath) ;  /* 0x0000001c00687944 */ /* 0x000fea0003c00000 */
.L_x_11:
[----:B------:R-:W-:Y:S05]  /*09c0*/  BSYNC.RECONVERGENT B3 ;  /* 0x0000000000037941 */ /* 0x000fea0003800200 */
.L_x_10:
[----:B------:R-:W0:Y:S01]  /*09d0*/  MUFU.RCP R0, R39 ;  /* 0x0000002700007308 */ /* 0x000e220000001000 */
[----:B------:R-:W-:Y:S07]  /*09e0*/  BSSY.RECONVERGENT B3, `(.L_x_12) ;  /* 0x000000d000037945 */ /* 0x000fee0003800200 */
[----:B------:R-:W1:Y:S01]  /*09f0*/  FCHK P1, R2, R39 ;  /* 0x0000002702007302 */ /* 0x000e620000020000 */
[----:B0-----:R-:W-:-:S04]  /*0a00*/  FFMA R5, -R39, R0, 1 ;  /* 0x3f80000027057423 */ /* 0x001fc80000000100 */
[----:B------:R-:W-:Y:S01]  /*0a10*/  FFMA R5, R0, R5, R0 ;  /* 0x0000000500057223 */ /* 0x000fe20000000000 */
[----:B------:R-:W-:-:S03]  /*0a20*/  IMAD.MOV.U32 R0, RZ, RZ, R4 ;  /* 0x000000ffff007224 */ /* 0x000fc600078e0004 */
        /* <DEDUP_REMOVED lines=8> */
.L_x_13:
[----:B------:R-:W-:Y:S05]  /*0ab0*/  BSYNC.RECONVERGENT B3 ;  /* 0x0000000000037941 */ /* 0x000fea0003800200 */
.L_x_12:
[----:B------:R-:W0:Y:S01]  /*0ac0*/  MUFU.RCP R5, R40 ;  /* 0x0000002800057308 */ /* 0x000e220000001000 */
[----:B------:R-:W-:Y:S07]  /*0ad0*/  BSSY.RECONVERGENT B3, `(.L_x_14) ;  /* 0x000000d000037945 */ /* 0x000fee0003800200 */
[----:B------:R-:W1:Y:S01]  /*0ae0*/  FCHK P1, R3, R40 ;  /* 0x0000002803007302 */ /* 0x000e620000020000 */
[----:B0-----:R-:W-:-:S04]  /*0af0*/  FFMA R2, -R40, R5, 1 ;  /* 0x3f80000028027423 */ /* 0x001fc80000000105 */
[----:B------:R-:W-:Y:S01]  /*0b00*/  FFMA R6, R5, R2, R5 ;  /* 0x0000000205067223 */ /* 0x000fe20000000005 */
[----:B------:R-:W-:-:S03]  /*0b10*/  MOV R2, R4 ;  /* 0x0000000400027202 */ /* 0x000fc60000000f00 */
        /* <DEDUP_REMOVED lines=8> */
.L_x_15:
[----:B------:R-:W-:Y:S05]  /*0ba0*/  BSYNC.RECONVERGENT B3 ;  /* 0x0000000000037941 */ /* 0x000fea0003800200 */
.L_x_14:
[----:B------:R-:W-:-:S07]  /*0bb0*/  IMAD.MOV.U32 R3, RZ, RZ, R4 ;  /* 0x000000ffff037224 */ /* 0x000fce00078e0004 */
.L_x_3:
[----:B------:R-:W-:Y:S05]  /*0bc0*/  BSYNC.RECONVERGENT B2 ;  /* 0x0000000000027941 */ /* 0x000fea0003800200 */
.L_x_1:
[C---:B------:R-:W-:Y:S01]  /*0bd0*/  IADD3 R40, P2, PT, R7.reuse, -0x1, RZ ;  /* 0xffffffff07287810 */ /* 0x040fe20007f5e0ff */
[----:B------:R-:W0:Y:S01]  /*0be0*/  LDCU.64 UR14, c[0x0][0x388] ;  /* 0x00007100ff0e77ac */ /* 0x000e220008000a00 */
[----:B------:R-:W2:Y:S02]  /*0bf0*/  LDG.E R31, desc[UR8][R30.64+-0x4] ;  /* 0xfffffc081e1f7981 */ /* 0x000ea4000c1e1900 */
[----:B------:R-:W-:Y:S01]  /*0c00*/  ISETP.NE.U32.AND P1, PT, R40, UR7, PT ;  /* 0x0000000728007c0c */ /* 0x000fe2000bf25070 */
[----:B------:R-:W-:Y:S01]  /*0c10*/  IMAD.X R39, RZ, RZ, -0x1, P2 ;  /* 0xffffffffff277424 */ /* 0x000fe200010e06ff */
[----:B------:R-:W-:Y:S01]  /*0c20*/  IADD3 R5, P2, PT, R7, -0x2, RZ ;  /* 0xfffffffe07057810 */ /* 0x000fe20007f5e0ff */
[----:B------:R-:W2:Y:S01]  /*0c30*/  LDG.E R26, desc[UR8][R26.64+-0x4] ;  /* 0xfffffc081a1a7981 */ /* 0x000ea2000c1e1900 */
[----:B------:R-:W1:Y:S02]  /*0c40*/  LDCU UR7, c[0x0][0x3c8] ;  /* 0x00007900ff0777ac */ /* 0x000e640008000800 */
[----:B------:R-:W-:Y:S01]  /*0c50*/  ISETP.NE.AND.EX P1, PT, R39, UR12, PT, P1 ;  /* 0x0000000c27007c0c */ /* 0x000fe2000bf25310 */
[----:B------:R-:W-:Y:S01]  /*0c60*/  IMAD.X R37, RZ, RZ, -0x1, P2 ;  /* 0xffffffffff257424 */ /* 0x000fe200010e06ff */
[----:B------:R-:W3:Y:S02]  /*0c70*/  LDG.E R32, desc[UR8][R32.64+-0x4] ;  /* 0xfffffc0820207981 */ /* 0x000ee4000c1e1900 */
[----:B------:R-:W-:-:S02]  /*0c80*/  SEL R4, R5, R18, !P1 ;  /* 0x0000001205047207 */ /* 0x000fc40004800000 */
[----:B------:R-:W-:Y:S01]  /*0c90*/  SEL R5, R18, R7, !P1 ;  /* 0x0000000712057207 */ /* 0x000fe20004800000 */
[----:B------:R-:W1:Y:S01]  /*0ca0*/  LDG.E R22, desc[UR8][R22.64+-0x4] ;  /* 0xfffffc0816167981 */ /* 0x000e62000c1e1900 */
[----:B------:R-:W-:Y:S02]  /*0cb0*/  SEL R6, R37, R10, !P1 ;  /* 0x0000000a25067207 */ /* 0x000fe40004800000 */
[----:B------:R-:W-:Y:S01]  /*0cc0*/  IADD3 R5, P2, P4, R5, R4, R14 ;  /* 0x0000000405057210 */ /* 0x000fe20007c5e00e */
[----:B------:R-:W4:Y:S01]  /*0cd0*/  LDG.E R24, desc[UR8][R24.64+-0x4] ;  /* 0xfffffc0818187981 */ /* 0x000f22000c1e1900 */
[----:B------:R-:W-:Y:S02]  /*0ce0*/  SEL R37, R10, RZ, !P1 ;  /* 0x000000ff0a257207 */ /* 0x000fe40004800000 */
[----:B0-----:R-:W-:Y:S01]  /*0cf0*/  LEA R4, P1, R5, UR14, 0x2 ;  /* 0x0000000e05047c11 */ /* 0x001fe2000f8210ff */
[----:B------:R-:W5:Y:S01]  /*0d00*/  LDG.E R44, desc[UR8][R44.64+-0x4] ;  /* 0xfffffc082c2c7981 */ /* 0x000f62000c1e1900 */
[----:B------:R-:W-:-:S04]  /*0d10*/  IADD3.X R6, PT, PT, R37, R6, R12, P2, P4 ;  /* 0x0000000625067210 */ /* 0x000fc800017e840c */
[----:B------:R-:W-:-:S05]  /*0d20*/  LEA.HI.X R5, R5, UR15, R6, 0x2, P1 ;  /* 0x0000000f05057c11 */ /* 0x000fca00088f1406 */
[----:B------:R-:W5:Y:S01]  /*0d30*/  LDG.E R4, desc[UR8][R4.64] ;  /* 0x0000000804047981 */ /* 0x000f62000c1e1900 */
[----:B------:R-:W-:Y:S01]  /*0d40*/  BSSY.RECONVERGENT B2, `(.L_x_16) ;  /* 0x000003a000027945 */ /* 0x000fe20003800200 */
[C---:B--2---:R-:W-:Y:S01]  /*0d50*/  FADD R41, -R31.reuse, R26 ;  /* 0x0000001a1f297221 */ /* 0x044fe20000000100 */
[----:B---3--:R-:W-:-:S03]  /*0d60*/  FADD R43, -R31, R32 ;  /* 0x000000201f2b7221 */ /* 0x008fc60000000100 */
[----:B-1----:R-:W-:Y:S01]  /*0d70*/  FFMA R41, R41, UR7, R22 ;  /* 0x0000000729297c23 */ /* 0x002fe20008000016 */
[----:B----4-:R-:W-:Y:S01]  /*0d80*/  FFMA R43, R43, UR7, R24 ;  /* 0x000000072b2b7c23 */ /* 0x010fe20008000018 */
[----:B-----5:R-:W-:-:S04]  /*0d90*/  FADD R37, R4, -R31 ;  /* 0x8000001f04257221 */ /* 0x020fc80000000000 */
        /* <DEDUP_REMOVED lines=16> */
.L_x_20:
[----:B------:R-:W-:Y:S01]  /*0ea0*/  FMUL.FTZ R37, R4, R5 ;  /* 0x0000000504257220 */ /* 0x000fe20000410000 */
[----:B------:R-:W-:-:S03]  /*0eb0*/  FMUL.FTZ R5, R5, 0.5 ;  /* 0x3f00000005057820 */ /* 0x000fc60000410000 */
[----:B------:R-:W-:-:S04]  /*0ec0*/  FFMA R4, -R37, R37, R4 ;  /* 0x0000002525047223 */ /* 0x000fc80000000104 */
[----:B------:R-:W-:-:S07]  /*0ed0*/  FFMA R37, R4, R5, R37 ;  /* 0x0000000504257223 */ /* 0x000fce0000000025 */
.L_x_21:
[----:B------:R-:W-:Y:S05]  /*0ee0*/  BSYNC.RECONVERGENT B0 ;  /* 0x0000000000007941 */ /* 0x000fea0003800200 */
.L_x_19:
        /* <DEDUP_REMOVED lines=8> */
.L_x_23:
[----:B------:R-:W0:Y:S02]  /*0f70*/  MUFU.RCP R6, R37 ;  /* 0x0000002500067308 */ /* 0x000e240000001000 */
[----:B0-----:R-:W-:-:S04]  /*0f80*/  FFMA R4, R6, R37, -1 ;  /* 0xbf80000006047423 */ /* 0x001fc80000000025 */
[----:B------:R-:W-:-:S04]  /*0f90*/  FADD.FTZ R5, -R4, -RZ ;  /* 0x800000ff04057221 */ /* 0x000fc80000010100 */
[----:B------:R-:W-:-:S07]  /*0fa0*/  FFMA R6, R6, R5, R6 ;  /* 0x0000000506067223 */ /* 0x000fce0000000006 */
.L_x_24:
[----:B------:R-:W-:Y:S05]  /*0fb0*/  BSYNC.RECONVERGENT B0 ;  /* 0x0000000000007941 */ /* 0x000fea0003800200 */
.L_x_22:
[----:B------:R-:W-:Y:S01]  /*0fc0*/  FMUL R27, R27, R6 ;  /* 0x000000061b1b7220 */ /* 0x000fe20000400000 */
[----:B------:R-:W-:Y:S06]  /*0fd0*/  BRA `(.L_x_18) ;  /* 0x0000000000407947 */ /* 0x000fec0003800000 */
.L_x_17:
[----:B------:R-:W-:Y:S01]  /*0fe0*/  FMNMX.NAN R22, |R27|, 1, !PT ;  /* 0x3f8000001b167809 */ /* 0x000fe20007820200 */
[----:B------:R-:W-:Y:S03]  /*0ff0*/  BSSY.RECONVERGENT B3, `(.L_x_25) ;  /* 0x000000d000037945 */ /* 0x000fe60003800200 */
[----:B------:R-:W0:Y:S08]  /*1000*/  MUFU.RCP R4, R22 ;  /* 0x0000001600047308 */ /* 0x000e300000001000 */
        /* <DEDUP_REMOVED lines=11> */
.L_x_26:
[----:B------:R-:W-:Y:S05]  /*10c0*/  BSYNC.RECONVERGENT B3 ;  /* 0x0000000000037941 */ /* 0x000fea0003800200 */
.L_x_25:
[----:B------:R-:W-:-:S07]  /*10d0*/  IMAD.MOV.U32 R27, RZ, RZ, R4 ;  /* 0x000000ffff1b7224 */ /* 0x000fce00078e0004 */
.L_x_18:
[----:B------:R-:W-:Y:S05]  /*10e0*/  BSYNC.RECONVERGENT B2 ;  /* 0x0000000000027941 */ /* 0x000fea0003800200 */
.L_x_16:
[----:B------:R-:W0:Y:S01]  /*10f0*/  LDCU UR7, c[0x0][0x3d8] ;  /* 0x00007b00ff0777ac */ /* 0x000e220008000800 */
[----:B------:R-:W-:Y:S02]  /*1100*/  IADD3 R23, P1, PT, R7, 0x1, RZ ;  /* 0x0000000107177810 */ /* 0x000fe40007f3e0ff */
[----:B------:R-:W-:Y:S01]  /*1110*/  IADD3 R22, P6, PT, R8, -0x1, RZ ;  /* 0xffffffff08167810 */ /* 0x000fe20007fde0ff */
[----:B------:R-:W1:Y:S01]  /*1120*/  LDCU.64 UR14, c[0x0][0x388] ;  /* 0x00007100ff0e77ac */ /* 0x000e620008000a00 */
[----:B------:R-:W-:Y:S01]  /*1130*/  SEL R23, R40, R23, !P0 ;  /* 0x0000001728177207 */ /* 0x000fe20004000000 */
[----:B------:R-:W-:Y:S01]  /*1140*/  IMAD.X R4, RZ, RZ, RZ, P1 ;  /* 0x000000ffff047224 */ /* 0x000fe200008e06ff */
[----:B------:R-:W-:Y:S01]  /*1150*/  IADD3 R29, P1, PT, R8, -0x2, RZ ;  /* 0xfffffffe081d7810 */ /* 0x000fe20007f3e0ff */
[----:B------:R-:W2:Y:S01]  /*1160*/  LDCU.128 UR16, c[0x0][0x3a0] ;  /* 0x00007400ff1077ac */ /* 0x000ea20008000c00 */
[----:B------:R-:W-:Y:S02]  /*1170*/  IMAD.X R24, RZ, RZ, -0x1, P6 ;  /* 0xffffffffff187424 */ /* 0x000fe400030e06ff */
[----:B------:R-:W-:Y:S01]  /*1180*/  IADD3.X R25, PT, PT, RZ, -0x1, RZ, P1, !PT ;  /* 0xffffffffff197810 */ /* 0x000fe20000ffe4ff */
[----:B------:R-:W3:Y:S01]  /*1190*/  LDCU.64 UR12, c[0x0][0x398] ;  /* 0x00007300ff0c77ac */ /* 0x000ee20008000a00 */
[----:B------:R-:W-:-:S02]  /*11a0*/  SEL R39, R39, R4, !P0 ;  /* 0x0000000427277207 */ /* 0x000fc40004000000 */
[----:B------:R-:W-:Y:S01]  /*11b0*/  ISETP.NE.U32.AND P0, PT, R22, UR4, PT ;  /* 0x0000000416007c0c */ /* 0x000fe2000bf05070 */
[----:B------:R-:W4:Y:S01]  /*11c0*/  LDCU UR4, c[0x0][0x3c8] ;  /* 0x00007900ff0477ac */ /* 0x000f220008000800 */
[----:B0-----:R-:W-:Y:S02]  /*11d0*/  IADD3 R31, P5, PT, R18, -UR7, RZ ;  /* 0x80000007121f7c10 */ /* 0x001fe4000ffbe0ff */
[----:B------:R-:W-:Y:S02]  /*11e0*/  ISETP.NE.AND.EX P0, PT, R24, RZ, PT, P0 ;  /* 0x000000ff1800720c */ /* 0x000fe40003f05300 */
[----:B------:R-:W-:Y:S02]  /*11f0*/  IADD3 R28, P4, P2, R28, R31, R7 ;  /* 0x0000001f1c1c7210 */ /* 0x000fe40007a9e007 */
[----:B------:R-:W-:Y:S02]  /*1200*/  IADD3.X R26, PT, PT, R10, ~UR10, RZ, P5, !PT ;  /* 0x8000000a0a1a7c10 */ /* 0x000fe4000affe4ff */
[----:B------:R-:W-:-:S02]  /*1210*/  IADD3 R30, P1, PT, R31, R20, RZ ;  /* 0x000000141f1e7210 */ /* 0x000fc40007f3e0ff */
[----:B------:R-:W-:Y:S02]  /*1220*/  IADD3 R5, P5, P6, R14, R23, R31 ;  /* 0x000000170e057210 */ /* 0x000fe40007ebe01f */
[----:B------:R-:W-:Y:S01]  /*1230*/  IADD3.X R13, PT, PT, R13, R26, RZ, P4, P2 ;  /* 0x0000001a0d0d7210 */ /* 0x000fe200027e44ff */
[----:B------:R-:W-:Y:S01]  /*1240*/  IMAD.X R31, R26, 0x1, R21, P1 ;  /* 0x000000011a1f7824 */ /* 0x000fe200008e0615 */
[----:B------:R-:W-:Y:S02]  /*1250*/  IADD3.X R6, PT, PT, R12, R39, R26, P5, P6 ;  /* 0x000000270c067210 */ /* 0x000fe40002fec41a */
[C---:B-1----:R-:W-:Y:S02]  /*1260*/  LEA R42, P2, R5.reuse, UR14, 0x2 ;  /* 0x0000000e052a7c11 */ /* 0x042fe4000f8410ff */
[----:B------:R-:W-:Y:S02]  /*1270*/  LEA R4, P4, R28, UR14, 0x2 ;  /* 0x0000000e1c047c11 */ /* 0x000fe4000f8810ff */
[----:B------:R-:W-:-:S02]  /*1280*/  LEA.HI.X R43, R5, UR15, R6, 0x2, P2 ;  /* 0x0000000f052b7c11 */ /* 0x000fc400090f1406 */
[C---:B------:R-:W-:Y:S01]  /*1290*/  SHF.L.U64.HI R6, R30.reuse, 0x2, R31 ;  /* 0x000000021e067819 */ /* 0x040fe2000001021f */
[----:B------:R-:W-:Y:S01]  /*12a0*/  IMAD.SHL.U32 R30, R30, 0x4, RZ ;  /* 0x000000041e1e7824 */ /* 0x000fe200078e00ff */
[----:B------:R-:W-:Y:S01]  /*12b0*/  SEL R25, R25, RZ, !P0 ;  /* 0x000000ff19197207 */ /* 0x000fe20004000000 */
[----:B------:R-:W5:Y:S01]  /*12c0*/  LDG.E R42, desc[UR8][R42.64] ;  /* 0x000000082a2a7981 */ /* 0x000f62000c1e1900 */
[----:B------:R-:W-:Y:S02]  /*12d0*/  LEA.HI.X R5, R28, UR15, R13, 0x2, P4 ;  /* 0x0000000f1c057c11 */ /* 0x000fe4000a0f140d */
[----:B------:R-:W-:Y:S01]  /*12e0*/  SEL R13, R29, R8, !P0 ;  /* 0x000000081d0d7207 */ /* 0x000fe20004000000 */
[----:B------:R-:W-:Y:S01]  /*12f0*/  IMAD R26, R25, UR7, RZ ;  /* 0x00000007191a7c24 */ /* 0x000fe2000f8e02ff */
[C---:B--2---:R-:W-:Y:S01]  /*1300*/  IADD3 R36, P0, PT, R30.reuse, UR16, RZ ;  /* 0x000000101e247c10 */ /* 0x044fe2000ff1e0ff */
[----:B------:R-:W2:Y:S01]  /*1310*/  LDG.E R4, desc[UR8][R4.64] ;  /* 0x0000000804047981 */ /* 0x000ea2000c1e1900 */
[----:B------:R-:W-:Y:S01]  /*1320*/  IADD3 R32, P1, PT, R30, UR18, RZ ;  /* 0x000000121e207c10 */ /* 0x000fe2000ff3e0ff */
[----:B------:R-:W-:Y:S01]  /*1330*/  IMAD.WIDE.U32 R20, R13, UR7, R20 ;  /* 0x000000070d147c25 */ /* 0x000fe2000f8e0014 */
[----:B------:R-:W-:-:S02]  /*1340*/  IADD3.X R37, PT, PT, R6, UR17, RZ, P0, !PT ;  /* 0x0000001106257c10 */ /* 0x000fc400087fe4ff */
[----:B---3--:R-:W-:Y:S01]  /*1350*/  IADD3 R40, P0, PT, R30, UR12, RZ ;  /* 0x0000000c1e287c10 */ /* 0x008fe2000ff1e0ff */
[----:B------:R-:W-:Y:S01]  /*1360*/  IMAD R13, R13, UR10, R26 ;  /* 0x0000000a0d0d7c24 */ /* 0x000fe2000f8e021a */
[----:B------:R-:W-:Y:S01]  /*1370*/  IADD3.X R33, PT, PT, R6, UR19, RZ, P1, !PT ;  /* 0x0000001306217c10 */ /* 0x000fe20008ffe4ff */
[----:B------:R-:W3:Y:S01]  /*1380*/  LDG.E R36, desc[UR8][R36.64] ;  /* 0x0000000824247981 */ /* 0x000ee2000c1e1900 */
[----:B------:R-:W-:Y:S01]  /*1390*/  IADD3 R30, P1, PT, R30, UR14, RZ ;  /* 0x0000000e1e1e7c10 */ /* 0x000fe2000ff3e0ff */
[----:B------:R-:W-:Y:S01]  /*13a0*/  IMAD.IADD R13, R21, 0x1, R13 ;  /* 0x00000001150d7824 */ /* 0x000fe200078e020d */
[----:B------:R-:W-:Y:S01]  /*13b0*/  IADD3.X R41, PT, PT, R6, UR13, RZ, P0, !PT ;  /* 0x0000000d06297c10 */ /* 0x000fe200087fe4ff */
[----:B------:R-:W3:Y:S01]  /*13c0*/  LDG.E R32, desc[UR8][R32.64] ;  /* 0x0000000820207981 */ /* 0x000ee2000c1e1900 */
[----:B------:R-:W-:Y:S02]  /*13d0*/  LEA R28, P0, R20, UR14, 0x2 ;  /* 0x0000000e141c7c11 */ /* 0x000fe4000f8010ff */
[----:B------:R-:W-:Y:S01]  /*13e0*/  IADD3.X R31, PT, PT, R6, UR15, RZ, P1, !PT ;  /* 0x0000000f061f7c10 */ /* 0x000fe20008ffe4ff */
[----:B------:R-:W4:Y:S01]  /*13f0*/  LDG.E R40, desc[UR8][R40.64] ;  /* 0x0000000828287981 */ /* 0x000f22000c1e1900 */
[----:B------:R-:W-:-:S04]  /*1400*/  LEA.HI.X R29, R20, UR15, R13, 0x2, P0 ;  /* 0x0000000f141d7c11 */ /* 0x000fc800080f140d */
[----:B------:R-:W5:Y:S04]  /*1410*/  LDG.E R31, desc[UR8][R30.64] ;  /* 0x000000081e1f7981 */ /* 0x000f68000c1e1900 */
[----:B------:R-:W3:Y:S01]  /*1420*/  LDG.E R28, desc[UR8][R28.64] ;  /* 0x000000081c1c7981 */ /* 0x000ee2000c1e1900 */
[----:B------:R-:W-:Y:S01]  /*1430*/  BSSY.RECONVERGENT B2, `(.L_x_27) ;  /* 0x000003a000027945 */ /* 0x000fe20003800200 */
[----:B-----5:R-:W-:Y:S01]  /*1440*/  FADD R13, R42, -R31 ;  /* 0x8000001f2a0d7221 */ /* 0x020fe20000000000 */
[C---:B--2---:R-:W-:Y:S01]  /*1450*/  FADD R25, -R31.reuse, R4 ;  /* 0x000000041f197221 */ /* 0x044fe20000000100 */
[----:B---3--:R-:W-:Y:S02]  /*1460*/  FADD R21, -R31, R28 ;  /* 0x0000001c1f157221 */ /* 0x008fe40000000100 */
[----:B----4-:R-:W-:Y:S01]  /*1470*/  FFMA R4, R13, UR4, R40 ;  /* 0x000000040d047c23 */ /* 0x010fe20008000028 */
        /* <DEDUP_REMOVED lines=15> */
[----:B------:R-:W-:Y:S01]  /*1570*/  IMAD.MOV.U32 R37, RZ, RZ, R41 ;  /* 0x000000ffff257224 */ /* 0x000fe200078e0029 */
[----:B------:R-:W-:Y:S06]  /*1580*/  BRA `(.L_x_32) ;  /* 0x0000000000107947 */ /* 0x000fec0003800000 */
.L_x_31:
[----:B------:R-:W-:Y:S01]  /*1590*/  FMUL.FTZ R37, R4, R5 ;  /* 0x0000000504257220 */ /* 0x000fe20000410000 */
[----:B------:R-:W-:-:S03]  /*15a0*/  FMUL.FTZ R5, R5, 0.5 ;  /* 0x3f00000005057820 */ /* 0x000fc60000410000 */
[----:B------:R-:W-:-:S04]  /*15b0*/  FFMA R4, -R37, R37, R4 ;  /* 0x0000002525047223 */ /* 0x000fc80000000104 */
[----:B------:R-:W-:-:S07]  /*15c0*/  FFMA R37, R4, R5, R37 ;  /* 0x0000000504257223 */ /* 0x000fce0000000025 */
.L_x_32:
[----:B------:R-:W-:Y:S05]  /*15d0*/  BSYNC.RECONVERGENT B0 ;  /* 0x0000000000007941 */ /* 0x000fea0003800200 */
.L_x_30:
        /* <DEDUP_REMOVED lines=8> */
.L_x_34:
[----:B------:R-:W0:Y:S02]  /*1660*/  MUFU.RCP R6, R37 ;  /* 0x0000002500067308 */ /* 0x000e240000001000 */
[----:B0-----:R-:W-:-:S04]  /*1670*/  FFMA R4, R6, R37, -1 ;  /* 0xbf80000006047423 */ /* 0x001fc80000000025 */
[----:B------:R-:W-:-:S04]  /*1680*/  FADD.FTZ R5, -R4, -RZ ;  /* 0x800000ff04057221 */ /* 0x000fc80000010100 */
[----:B------:R-:W-:-:S07]  /*1690*/  FFMA R6, R6, R5, R6 ;  /* 0x0000000506067223 */ /* 0x000fce0000000006 */
.L_x_35:
[----:B------:R-:W-:Y:S05]  /*16a0*/  BSYNC.RECONVERGENT B0 ;  /* 0x0000000000007941 */ /* 0x000fea0003800200 */
.L_x_33:
[----:B------:R-:W-:Y:S01]  /*16b0*/  FMUL R13, R13, R6 ;  /* 0x000000060d0d7220 */ /* 0x000fe20000400000 */
[----:B------:R-:W-:Y:S06]  /*16c0*/  BRA `(.L_x_29) ;  /* 0x0000000000407947 */ /* 0x000fec0003800000 */
.L_x_28:
        /* <DEDUP_REMOVED lines=10> */
[----:B------:R-:W-:Y:S01]  /*1770*/  MOV R4, R13 ;  /* 0x0000000d00047202 */ /* 0x000fe20000000f00 */
[----:B------:R-:W-:Y:S01]  /*1780*/  IMAD.MOV.U32 R5, RZ, RZ, R20 ;  /* 0x000000ffff057224 */ /* 0x000fe200078e0014 */
[----:B------:R-:W-:-:S07]  /*1790*/  MOV R6, 0x17b0 ;  /* 0x000017b000067802 */ /* 0x000fce0000000f00 */
[----:B------:R-:W-:Y:S05]  /*17a0*/  CALL.REL.NOINC `($__internal_2_$__cuda_sm3x_div_rn_noftz_f32_slowpath) ;  /* 0x0000000c00ec7944 */ /* 0x000fea0003c00000 */
.L_x_37:
[----:B------:R-:W-:Y:S05]  /*17b0*/  BSYNC.RECONVERGENT B3 ;  /* 0x0000000000037941 */ /* 0x000fea0003800200 */
.L_x_36:
[----:B------:R-:W-:-:S07]  /*17c0*/  IMAD.MOV.U32 R13, RZ, RZ, R4 ;  /* 0x000000ffff0d7224 */ /* 0x000fce00078e0004 */
.L_x_29:
[----:B------:R-:W-:Y:S05]  /*17d0*/  BSYNC.RECONVERGENT B2 ;  /* 0x0000000000027941 */ /* 0x000fea0003800200 */
.L_x_27:
[----:B------:R-:W0:Y:S01]  /*17e0*/  LDCU.64 UR16, c[0x0][0x388] ;  /* 0x00007100ff1077ac */ /* 0x000e220008000a00 */
[----:B------:R-:W-:Y:S02]  /*17f0*/  IADD3 R14, P0, PT, R14, -UR6, RZ ;  /* 0x800000060e0e7c10 */ /* 0x000fe4000ff1e0ff */
[----:B------:R-:W-:Y:S01]  /*1800*/  IADD3 R4, P1, PT, R9, -0x1, RZ ;  /* 0xffffffff09047810 */ /* 0x000fe20007f3e0ff */
[----:B------:R-:W1:Y:S01]  /*1810*/  LDCU UR7, c[0x0][0x3d8] ;  /* 0x00007b00ff0777ac */ /* 0x000e620008000800 */
[----:B------:R-:W-:Y:S02]  /*1820*/  IADD3 R18, P2, P4, R14, R23, R18 ;  /* 0x000000170e127210 */ /* 0x000fe40007c5e012 */
[----:B------:R-:W-:Y:S01]  /*1830*/  IADD3.X R19, PT, PT, R12, ~UR11, RZ, P0, !PT ;  /* 0x8000000b0c137c10 */ /* 0x000fe200087fe4ff */
[----:B------:R-:W2:Y:S01]  /*1840*/  LDCU.128 UR12, c[0x0][0x3a0] ;  /* 0x00007400ff0c77ac */ /* 0x000ea20008000c00 */
[----:B------:R-:W-:Y:S02]  /*1850*/  IADD3 R5, P5, PT, R8, 0x1, RZ ;  /* 0x0000000108057810 */ /* 0x000fe40007fbe0ff */
[----:B------:R-:W-:-:S02]  /*1860*/  IADD3.X R39, PT, PT, R19, R39, R10, P2, P4 ;  /* 0x0000002713277210 */ /* 0x000fc400017e840a */
[----:B------:R-:W-:Y:S01]  /*1870*/  ISETP.NE.U32.AND P0, PT, R4, UR5, PT ;  /* 0x0000000504007c0c */ /* 0x000fe2000bf05070 */
[----:B------:R-:W3:Y:S01]  /*1880*/  LDCU.64 UR4, c[0x0][0x398] ;  /* 0x00007300ff0477ac */ /* 0x000ee20008000a00 */
[----:B------:R-:W-:Y:S01]  /*1890*/  IMAD.X R15, RZ, RZ, RZ, P5 ;  /* 0x000000ffff0f7224 */ /* 0x000fe200028e06ff */
[----:B------:R-:W-:Y:S01]  /*18a0*/  SEL R5, R22, R5, !P3 ;  /* 0x0000000516057207 */ /* 0x000fe20005800000 */
[----:B------:R-:W-:Y:S01]  /*18b0*/  IMAD.X R4, RZ, RZ, -0x1, P1 ;  /* 0xffffffffff047424 */ /* 0x000fe200008e06ff */
[----:B0-----:R-:W-:Y:S02]  /*18c0*/  LEA R30, P2, R18, UR16, 0x2 ;  /* 0x00000010121e7c11 */ /* 0x001fe4000f8410ff */
[----:B------:R-:W-:Y:S02]  /*18d0*/  IADD3 R6, P1, PT, R14, R16, RZ ;  /* 0x000000100e067210 */ /* 0x000fe40007f3e0ff */
[----:B------:R-:W-:Y:S02]  /*18e0*/  LEA.HI.X R31, R18, UR17, R39, 0x2, P2 ;  /* 0x00000011121f7c11 */ /* 0x000fe400090f1427 */
[----:B------:R-:W-:Y:S01]  /*18f0*/  IADD3 R12, P2, PT, R9, -0x2, RZ ;  /* 0xfffffffe090c7810 */ /* 0x000fe20007f5e0ff */
[----:B------:R-:W-:Y:S01]  /*1900*/  IMAD.SHL.U32 R22, R6, 0x4, RZ ;  /* 0x0000000406167824 */ /* 0x000fe200078e00ff */
[----:B------:R-:W-:Y:S01]  /*1910*/  SEL R24, R24, R15, !P3 ;  /* 0x0000000f18187207 */ /* 0x000fe20005800000 */
[----:B------:R-:W-:Y:S01]  /*1920*/  IMAD.X R15, R19, 0x1, R17, P1 ;  /* 0x00000001130f7824 */ /* 0x000fe200008e0611 */
[----:B------:R-:W-:Y:S01]  /*1930*/  ISETP.NE.AND.EX P0, PT, R4, RZ, PT, P0 ;  /* 0x000000ff0400720c */ /* 0x000fe20003f05300 */
[----:B------:R-:W-:Y:S01]  /*1940*/  IMAD.X R10, RZ, RZ, -0x1, P2 ;  /* 0xffffffffff0a7424 */ /* 0x000fe200010e06ff */
[----:B------:R-:W-:Y:S01]  /*1950*/  IADD3 R18, P1, PT, R7, R14, RZ ;  /* 0x0000000e07127210 */ /* 0x000fe20007f3e0ff */
[----:B-1----:R-:W-:Y:S01]  /*1960*/  IMAD R24, R24, UR7, RZ ;  /* 0x0000000718187c24 */ /* 0x002fe2000f8e02ff */
[----:B------:R-:W-:Y:S01]  /*1970*/  SEL R21, R12, R9, !P0 ;  /* 0x000000090c157207 */ /* 0x000fe20004000000 */
[----:B------:R-:W4:Y:S01]  /*1980*/  LDG.E R30, desc[UR8][R30.64] ;  /* 0x000000081e1e7981 */ /* 0x000f22000c1e1900 */
[----:B------:R-:W-:Y:S01]  /*1990*/  SEL R10, R10, RZ, !P0 ;  /* 0x000000ff0a0a7207 */ /* 0x000fe20004000000 */
[----:B------:R-:W-:Y:S01]  /*19a0*/  IMAD R23, R5, UR10, R24 ;  /* 0x0000000a05177c24 */ /* 0x000fe2000f8e0218 */
[----:B------:R-:W-:-:S02]  /*19b0*/  IADD3.X R19, PT, PT, RZ, R19, RZ, P1, !PT ;  /* 0x00000013ff137210 */ /* 0x000fc40000ffe4ff */
[----:B------:R-:W-:Y:S01]  /*19c0*/  SHF.L.U64.HI R6, R6, 0x2, R15 ;  /* 0x0000000206067819 */ /* 0x000fe2000001020f */
[----:B------:R-:W-:Y:S01]  /*19d0*/  IMAD R10, R10, UR6, RZ ;  /* 0x000000060a0a7c24 */ /* 0x000fe2000f8e02ff */
[C---:B--2---:R-:W-:Y:S01]  /*19e0*/  IADD3 R4, P1, PT, R22.reuse, UR12, RZ ;  /* 0x0000000c16047c10 */ /* 0x044fe2000ff3e0ff */
[----:B------:R-:W-:Y:S01]  /*19f0*/  IMAD.WIDE.U32 R18, R5, UR7, R18 ;  /* 0x0000000705127c25 */ /* 0x000fe2000f8e0012 */
[----:B------:R-:W-:Y:S02]  /*1a00*/  IADD3 R14, P2, PT, R22, UR14, RZ ;  /* 0x0000000e160e7c10 */ /* 0x000fe4000ff5e0ff */
[----:B------:R-:W-:Y:S01]  /*1a10*/  IADD3.X R5, PT, PT, R6, UR13, RZ, P1, !PT ;  /* 0x0000000d06057c10 */ /* 0x000fe20008ffe4ff */
[C---:B------:R-:W-:Y:S01]  /*1a20*/  IMAD.WIDE.U32 R24, R21.reuse, UR6, R16 ;  /* 0x0000000615187c25 */ /* 0x040fe2000f8e0010 */
[C---:B---3--:R-:W-:Y:S01]  /*1a30*/  IADD3 R28, P0, PT, R22.reuse, UR4, RZ ;  /* 0x00000004161c7c10 */ /* 0x048fe2000ff1e0ff */
[----:B------:R-:W0:Y:S01]  /*1a40*/  LDCU UR4, c[0x0][0x3c8] ;  /* 0x00007900ff0477ac */ /* 0x000e220008000800 */
[----:B------:R-:W-:Y:S01]  /*1a50*/  IADD3 R22, P1, PT, R22, UR16, RZ ;  /* 0x0000001016167c10 */ /* 0x000fe2000ff3e0ff */
[----:B------:R-:W-:Y:S01]  /*1a60*/  IMAD R21, R21, UR11, R10 ;  /* 0x0000000b15157c24 */ /* 0x000fe2000f8e020a */
[C---:B------:R-:W-:Y:S01]  /*1a70*/  IADD3.X R29, PT, PT, R6.reuse, UR5, RZ, P0, !PT ;  /* 0x00000005061d7c10 */ /* 0x040fe200087fe4ff */
[----:B------:R-:W-:Y:S01]  /*1a80*/  IMAD.IADD R17, R19, 0x1, R23 ;  /* 0x0000000113117824 */ /* 0x000fe200078e0217 */
[----:B------:R-:W-:Y:S01]  /*1a90*/  IADD3.X R23, PT, PT, R6, UR17, RZ, P1, !PT ;  /* 0x0000001106177c10 */ /* 0x000fe20008ffe4ff */
[----:B------:R-:W-:Y:S01]  /*1aa0*/  IMAD.IADD R19, R25, 0x1, R21 ;  /* 0x0000000119137824 */ /* 0x000fe200078e0215 */
[----:B------:R-:W-:Y:S01]  /*1ab0*/  LEA R16, P0, R18, UR16, 0x2 ;  /* 0x0000001012107c11 */ /* 0x000fe2000f8010ff */
[----:B------:R-:W0:Y:S01]  /*1ac0*/  LDG.E R28, desc[UR8][R28.64] ;  /* 0x000000081c1c7981 */ /* 0x000e22000c1e1900 */
[----:B------:R-:W-:-:S02]  /*1ad0*/  LEA R20, P1, R24, UR16, 0x2 ;  /* 0x0000001018147c11 */ /* 0x000fc4000f8210ff */
[----:B------:R-:W-:Y:S01]  /*1ae0*/  LEA.HI.X R17, R18, UR17, R17, 0x2, P0 ;  /* 0x0000001112117c11 */ /* 0x000fe200080f1411 */
[----:B------:R-:W4:Y:S01]  /*1af0*/  LDG.E R23, desc[UR8][R22.64] ;  /* 0x0000000816177981 */ /* 0x000f22000c1e1900 */
[----:B------:R-:W-:Y:S02]  /*1b00*/  LEA.HI.X R21, R24, UR17, R19, 0x2, P1 ;  /* 0x0000001118157c11 */ /* 0x000fe400088f1413 */
[----:B------:R-:W-:Y:S01]  /*1b10*/  IADD3.X R15, PT, PT, R6, UR15, RZ, P2, !PT ;  /* 0x0000000f060f7c10 */ /* 0x000fe200097fe4ff */
[----:B------:R-:W2:Y:S04]  /*1b20*/  LDG.E R16, desc[UR8][R16.64] ;  /* 0x0000000810107981 */ /* 0x000ea8000c1e1900 */
[----:B------:R-:W3:Y:S04]  /*1b30*/  LDG.E R20, desc[UR8][R20.64] ;  /* 0x0000000814147981 */ /* 0x000ee8000c1e1900 */
[----:B------:R-:W5:Y:S04]  /*1b40*/  LDG.E R4, desc[UR8][R4.64] ;  /* 0x0000000804047981 */ /* 0x000f68000c1e1900 */
[----:B------:R-:W5:Y:S01]  /*1b50*/  LDG.E R14, desc[UR8][R14.64] ;  /* 0x000000080e0e7981 */ /* 0x000f62000c1e1900 */
[----:B------:R-:W-:Y:S01]  /*1b60*/  BSSY.RECONVERGENT B2, `(.L_x_38) ;  /* 0x000003a000027945 */ /* 0x000fe20003800200 */
[----:B----4-:R-:W-:Y:S01]  /*1b70*/  FADD R19, R30, -R23 ;  /* 0x800000171e137221 */ /* 0x010fe20000000000 */
[C---:B--2---:R-:W-:Y:S01]  /*1b80*/  FADD R25, -R23.reuse, R16 ;  /* 0x0000001017197221 */ /* 0x044fe20000000100 */
[----:B---3--:R-:W-:-:S02]  /*1b90*/  FADD R31, -R23, R20 ;  /* 0x00000014171f7221 */ /* 0x008fc40000000100 */
[----:B0-----:R-:W-:Y:S01]  /*1ba0*/  FFMA R19, R19, UR4, R28 ;  /* 0x0000000413137c23 */ /* 0x001fe2000800001c */
[----:B-----5:R-:W-:Y:S01]  /*1bb0*/  FFMA R25, R25, UR4, R4 ;  /* 0x0000000419197c23 */ /* 0x020fe20008000004 */
        /* <DEDUP_REMOVED lines=16> */
.L_x_42:
[----:B------:R-:W-:Y:S01]  /*1cc0*/  FMUL.FTZ R37, R4, R5 ;  /* 0x0000000504257220 */ /* 0x000fe20000410000 */
[----:B------:R-:W-:-:S03]  /*1cd0*/  FMUL.FTZ R5, R5, 0.5 ;  /* 0x3f00000005057820 */ /* 0x000fc60000410000 */
[----:B------:R-:W-:-:S04]  /*1ce0*/  FFMA R4, -R37, R37, R4 ;  /* 0x0000002525047223 */ /* 0x000fc80000000104 */
[----:B------:R-:W-:-:S07]  /*1cf0*/  FFMA R37, R4, R5, R37 ;  /* 0x0000000504257223 */ /* 0x000fce0000000025 */
.L_x_43:
[----:B------:R-:W-:Y:S05]  /*1d00*/  BSYNC.RECONVERGENT B0 ;  /* 0x0000000000007941 */ /* 0x000fea0003800200 */
.L_x_41:
        /* <DEDUP_REMOVED lines=8> */
.L_x_45:
[----:B------:R-:W0:Y:S02]  /*1d90*/  MUFU.RCP R6, R37 ;  /* 0x0000002500067308 */ /* 0x000e240000001000 */
[----:B0-----:R-:W-:-:S04]  /*1da0*/  FFMA R4, R6, R37, -1 ;  /* 0xbf80000006047423 */ /* 0x001fc80000000025 */
[----:B------:R-:W-:-:S04]  /*1db0*/  FADD.FTZ R5, -R4, -RZ ;  /* 0x800000ff04057221 */ /* 0x000fc80000010100 */
[----:B------:R-:W-:-:S07]  /*1dc0*/  FFMA R6, R6, R5, R6 ;  /* 0x0000000506067223 */ /* 0x000fce0000000006 */
.L_x_46:
[----:B------:R-:W-:Y:S05]  /*1dd0*/  BSYNC.RECONVERGENT B0 ;  /* 0x0000000000007941 */ /* 0x000fea0003800200 */
.L_x_44:
[----:B------:R-:W-:Y:S01]  /*1de0*/  FMUL R12, R12, R6 ;  /* 0x000000060c0c7220 */ /* 0x000fe20000400000 */
[----:B------:R-:W-:Y:S06]  /*1df0*/  BRA `(.L_x_40) ;  /* 0x0000000000407947 */ /* 0x000fec0003800000 */
.L_x_39:
        /* <DEDUP_REMOVED lines=14> */
.L_x_48:
[----:B------:R-:W-:Y:S05]  /*1ee0*/  BSYNC.RECONVERGENT B3 ;  /* 0x0000000000037941 */ /* 0x000fea0003800200 */
.L_x_47:
[----:B------:R-:W-:-:S07]  /*1ef0*/  IMAD.MOV.U32 R12, RZ, RZ, R4 ;  /* 0x000000ffff0c7224 */ /* 0x000fce00078e0004 */
.L_x_40:
[----:B------:R-:W-:Y:S05]  /*1f00*/  BSYNC.RECONVERGENT B2 ;  /* 0x0000000000027941 */ /* 0x000fea0003800200 */
.L_x_38:
[----:B------:R-:W0:Y:S01]  /*1f10*/  LDCU.64 UR4, c[0x0][0x380] ;  /* 0x00007000ff0477ac */ /* 0x000e220008000a00 */
[C---:B------:R-:W-:Y:S01]  /*1f20*/  IMAD.SHL.U32 R10, R11.reuse, 0x4, RZ ;  /* 0x000000040b0a7824 */ /* 0x040fe200078e00ff */
[----:B------:R-:W-:Y:S01]  /*1f30*/  SHF.L.U64.HI R11, R11, 0x2, R34 ;  /* 0x000000020b0b7819 */ /* 0x000fe20000010222 */
[----:B------:R-:W1:Y:S03]  /*1f40*/  LDC R14, c[0x0][0x3d0] ;  /* 0x0000f400ff0e7b82 */ /* 0x000e660000000800 */
[----:B0-----:R-:W-:Y:S01]  /*1f50*/  IADD3 R4, P0, PT, R10, UR4, RZ ;  /* 0x000000040a047c10 */ /* 0x001fe2000ff1e0ff */
[----:B------:R-:W0:Y:S03]  /*1f60*/  LDCU UR4, c[0x0][0x3e4] ;  /* 0x00007c80ff0477ac */ /* 0x000e260008000800 */
[----:B------:R-:W-:Y:S01]  /*1f70*/  IADD3.X R5, PT, PT, R11, UR5, RZ, P0, !PT ;  /* 0x000000050b057c10 */ /* 0x000fe200087fe4ff */
[----:B------:R-:W-:Y:S01]  /*1f80*/  FADD R27, -R27, R0 ;  /* 0x000000001b1b7221 */ /* 0x000fe20000000100 */
[----:B------:R-:W-:Y:S01]  /*1f90*/  FADD R13, -R13, R2 ;  /* 0x000000020d0d7221 */ /* 0x000fe20000000100 */
[----:B------:R-:W2:Y:S03]  /*1fa0*/  LDCU UR5, c[0x0][0x3cc] ;  /* 0x00007980ff0577ac */ /* 0x000ea60008000800 */
[----:B------:R3:W4:Y:S01]  /*1fb0*/  LDG.E R5, desc[UR8][R4.64] ;  /* 0x0000000804057981 */ /* 0x000722000c1e1900 */
[----:B------:R-:W-:Y:S01]  /*1fc0*/  ISETP.NE.AND P1, PT, R7, RZ, PT ;  /* 0x000000ff0700720c */ /* 0x000fe20003f25270 */
[----:B------:R-:W-:Y:S01]  /*1fd0*/  FADD R12, -R12, R3 ;  /* 0x000000030c0c7221 */ /* 0x000fe20000000100 */
[----:B------:R-:W-:Y:S01]  /*1fe0*/  ISETP.NE.AND P2, PT, R8, RZ, PT ;  /* 0x000000ff0800720c */ /* 0x000fe20003f45270 */
[----:B-1----:R-:W-:Y:S01]  /*1ff0*/  FADD R7, R14, 1 ;  /* 0x3f8000000e077421 */ /* 0x002fe20000000000 */
[----:B------:R-:W-:Y:S01]  /*2000*/  ISETP.NE.AND P3, PT, R9, RZ, PT ;  /* 0x000000ff0900720c */ /* 0x000fe20003f65270 */
[----:B------:R-:W-:Y:S01]  /*2010*/  BSSY.RECONVERGENT B2, `(.L_x_49) ;  /* 0x0000017000027945 */ /* 0x000fe20003800200 */
[----:B------:R-:W-:Y:S01]  /*2020*/  FSEL R27, R0, R27, !P1 ;  /* 0x0000001b001b7208 */ /* 0x000fe20004800000 */
[----:B------:R-:W1:Y:S01]  /*2030*/  MUFU.RCP R6, R7 ;  /* 0x0000000700067308 */ /* 0x000e620000001000 */
[----:B0-----:R-:W-:-:S02]  /*2040*/  ISETP.NE.AND P0, PT, RZ, UR4, PT ;  /* 0x00000004ff007c0c */ /* 0x001fc4000bf05270 */
[----:B---3--:R-:W-:Y:S02]  /*2050*/  FSEL R4, R2, R13, !P2 ;  /* 0x0000000d02047208 */ /* 0x008fe40005000000 */
[----:B------:R-:W-:Y:S02]  /*2060*/  FSETP.GEU.AND P1, PT, R35, RZ, PT ;  /* 0x000000ff2300720b */ /* 0x000fe40003f2e000 */
[----:B------:R-:W-:Y:S01]  /*2070*/  FSEL R12, R3, R12, !P3 ;  /* 0x0000000c030c7208 */ /* 0x000fe20005800000 */
[----:B------:R-:W-:-:S04]  /*2080*/  FADD R27, -R27, -R4 ;  /* 0x800000041b1b7221 */ /* 0x000fc80000000100 */
[----:B------:R-:W-:Y:S02]  /*2090*/  FADD R12, -R12, R27 ;  /* 0x0000001b0c0c7221 */ /* 0x000fe40000000100 */
[----:B------:R-:W-:Y:S01]  /*20a0*/  @P0 FSEL R35, R35, RZ, P1 ;  /* 0x000000ff23230208 */ /* 0x000fe20000800000 */
[----:B-1----:R-:W-:-:S04]  /*20b0*/  FFMA R9, -R7, R6, 1 ;  /* 0x3f80000007097423 */ /* 0x002fc80000000106 */
[----:B--2---:R-:W-:Y:S01]  /*20c0*/  FFMA R4, -R12, UR5, R35 ;  /* 0x000000050c047c23 */ /* 0x004fe20008000123 */
[----:B------:R-:W-:-:S03]  /*20d0*/  FFMA R9, R6, R9, R6 ;  /* 0x0000000906097223 */ /* 0x000fc60000000006 */
[----:B----4-:R-:W-:-:S04]  /*20e0*/  FFMA R4, R5, R14, R4 ;  /* 0x0000000e05047223 */ /* 0x010fc80000000004 */
[----:B------:R-:W0:Y:S01]  /*20f0*/  FCHK P0, R4, R7 ;  /* 0x0000000704007302 */ /* 0x000e220000000000 */
[----:B------:R-:W-:-:S04]  /*2100*/  FFMA R6, R4, R9, RZ ;  /* 0x0000000904067223 */ /* 0x000fc800000000ff */
[----:B------:R-:W-:-:S04]  /*2110*/  FFMA R5, -R7, R6, R4 ;  /* 0x0000000607057223 */ /* 0x000fc80000000104 */
[----:B------:R-:W-:Y:S01]  /*2120*/  FFMA R12, R9, R5, R6 ;  /* 0x00000005090c7223 */ /* 0x000fe20000000006 */
[----:B0-----:R-:W-:Y:S06]  /*2130*/  @!P0 BRA `(.L_x_50) ;  /* 0x0000000000108947 */ /* 0x001fec0003800000 */
[----:B------:R-:W-:Y:S01]  /*2140*/  IMAD.MOV.U32 R5, RZ, RZ, R7 ;  /* 0x000000ffff057224 */ /* 0x000fe200078e0007 */
[----:B------:R-:W-:-:S07]  /*2150*/  MOV R6, 0x2170 ;  /* 0x0000217000067802 */ /* 0x000fce0000000f00 */
[----:B------:R-:W-:Y:S05]  /*2160*/  CALL.REL.NOINC `($__internal_2_$__cuda_sm3x_div_rn_noftz_f32_slowpath) ;  /* 0x00000004007c7944 */ /* 0x000fea0003c00000 */
[----:B------:R-:W-:-:S07]  /*2170*/  IMAD.MOV.U32 R12, RZ, RZ, R4 ;  /* 0x000000ffff0c7224 */ /* 0x000fce00078e0004 */
.L_x_50:
[----:B------:R-:W-:Y:S05]  /*2180*/  BSYNC.RECONVERGENT B2 ;  /* 0x0000000000027941 */ /* 0x000fea0003800200 */
.L_x_49:
[----:B------:R-:W0:Y:S01]  /*2190*/  LDCU.64 UR6, c[0x0][0x390] ;  /* 0x00007200ff0677ac */ /* 0x000e220008000a00 */
[----:B------:R-:W-:Y:S01]  /*21a0*/  FADD R35, -R35, R12 ;  /* 0x0000000c23237221 */ /* 0x000fe20000000100 */
[----:B------:R-:W1:Y:S01]  /*21b0*/  LDCU.128 UR12, c[0x0][0x3b0] ;  /* 0x00007600ff0c77ac */ /* 0x000e620008000c00 */
[----:B------:R-:W2:Y:S01]  /*21c0*/  LDCU.64 UR10, c[0x0][0x3c0] ;  /* 0x00007800ff0a77ac */ /* 0x000ea20008000a00 */
[----:B------:R-:W3:Y:S01]  /*21d0*/  LDCU UR4, c[0x0][0x3d4] ;  /* 0x00007a80ff0477ac */ /* 0x000ee20008000800 */
[----:B0-----:R-:W-:-:S04]  /*21e0*/  IADD3 R4, P0, PT, R10, UR6, RZ ;  /* 0x000000060a047c10 */ /* 0x001fc8000ff1e0ff */
[----:B------:R-:W-:Y:S02]  /*21f0*/  IADD3.X R5, PT, PT, R11, UR7, RZ, P0, !PT ;  /* 0x000000070b057c10 */ /* 0x000fe400087fe4ff */
[C---:B-1----:R-:W-:Y:S02]  /*2200*/  IADD3 R6, P0, PT, R10.reuse, UR12, RZ ;  /* 0x0000000c0a067c10 */ /* 0x042fe4000ff1e0ff */
[C---:B------:R-:W-:Y:S02]  /*2210*/  IADD3 R8, P1, PT, R10.reuse, UR14, RZ ;  /* 0x0000000e0a087c10 */ /* 0x040fe4000ff3e0ff */
[----:B--2---:R-:W-:Y:S01]  /*2220*/  IADD3 R10, P2, PT, R10, UR10, RZ ;  /* 0x0000000a0a0a7c10 */ /* 0x004fe2000ff5e0ff */
[----:B---3--:R-:W-:Y:S01]  /*2230*/  FFMA R35, R35, UR4, R12 ;  /* 0x0000000423237c23 */ /* 0x008fe2000800000c */
[C---:B------:R-:W-:Y:S02]  /*2240*/  IADD3.X R7, PT, PT, R11.reuse, UR13, RZ, P0, !PT ;  /* 0x0000000d0b077c10 */ /* 0x040fe400087fe4ff */
[----:B------:R-:W-:-:S02]  /*2250*/  IADD3.X R9, PT, PT, R11, UR15, RZ, P1, !PT ;  /* 0x0000000f0b097c10 */ /* 0x000fc40008ffe4ff */
[----:B------:R-:W-:Y:S01]  /*2260*/  IADD3.X R11, PT, PT, R11, UR11, RZ, P2, !PT ;  /* 0x0000000b0b0b7c10 */ /* 0x000fe200097fe4ff */
[----:B------:R-:W-:Y:S04]  /*2270*/  STG.E desc[UR8][R4.64], R35 ;  /* 0x0000002304007986 */ /* 0x000fe8000c101908 */
[----:B------:R-:W-:Y:S04]  /*2280*/  STG.E desc[UR8][R6.64], R0 ;  /* 0x0000000006007986 */ /* 0x000fe8000c101908 */
[----:B------:R-:W-:Y:S04]  /*2290*/  STG.E desc[UR8][R8.64], R2 ;  /* 0x0000000208007986 */ /* 0x000fe8000c101908 */
[----:B------:R-:W-:Y:S01]  /*22a0*/  STG.E desc[UR8][R10.64], R3 ;  /* 0x000000030a007986 */ /* 0x000fe2000c101908 */
[----:B------:R-:W-:Y:S05]  /*22b0*/  EXIT ;  /* 0x000000000000794d */ /* 0x000fea0003800000 */
        .weak           $__internal_0_$__cuda_sm20_rcp_rn_f32_slowpath
        .type           $__internal_0_$__cuda_sm20_rcp_rn_f32_slowpath,@function
        .size           $__internal_0_$__cuda_sm20_rcp_rn_f32_slowpath,($__internal_1_$__cuda_sm20_sqrt_rn_f32_slowpath - $__internal_0_$__cuda_sm20_rcp_rn_f32_slowpath)
$__internal_0_$__cuda_sm20_rcp_rn_f32_slowpath:
[----:B------:R-:W-:Y:S01]  /*22c0*/  IMAD.SHL.U32 R4, R37, 0x2, RZ ;  /* 0x0000000225047824 */ /* 0x000fe200078e00ff */
[----:B------:R-:W-:Y:S04]  /*22d0*/  BSSY.RECONVERGENT B1, `(.L_x_51) ;  /* 0x0000030000017945 */ /* 0x000fe80003800200 */
[----:B------:R-:W-:-:S04]  /*22e0*/  SHF.R.U32.HI R4, RZ, 0x18, R4 ;  /* 0x00000018ff047819 */ /* 0x000fc80000011604 */
[----:B------:R-:W-:-:S13]  /*22f0*/  ISETP.NE.U32.AND P1, PT, R4, RZ, PT ;  /* 0x000000ff0400720c */ /* 0x000fda0003f25070 */
[----:B------:R-:W-:Y:S05]  /*2300*/  @P1 BRA `(.L_x_52) ;  /* 0x0000000000281947 */ /* 0x000fea0003800000 */
[----:B------:R-:W-:-:S04]  /*2310*/  SHF.L.U32 R4, R37, 0x1, RZ ;  /* 0x0000000125047819 */ /* 0x000fc800000006ff */
[----:B------:R-:W-:-:S13]  /*2320*/  ISETP.NE.AND P1, PT, R4, RZ, PT ;  /* 0x000000ff0400720c */ /* 0x000fda0003f25270 */
[----:B------:R-:W-:Y:S01]  /*2330*/  @P1 FFMA R5, R37, 1.84467440737095516160e+19, RZ ;  /* 0x5f80000025051823 */ /* 0x000fe200000000ff */
[----:B------:R-:W-:Y:S08]  /*2340*/  @!P1 MUFU.RCP R6, R37 ;  /* 0x0000002500069308 */ /* 0x000ff00000001000 */
[----:B------:R-:W0:Y:S02]  /*2350*/  @P1 MUFU.RCP R4, R5 ;  /* 0x0000000500041308 */ /* 0x000e240000001000 */
[----:B0-----:R-:W-:-:S04]  /*2360*/  @P1 FFMA R41, R5, R4, -1 ;  /* 0xbf80000005291423 */ /* 0x001fc80000000004 */
[----:B------:R-:W-:-:S04]  /*2370*/  @P1 FADD.FTZ R41, -R41, -RZ ;  /* 0x800000ff29291221 */ /* 0x000fc80000010100 */
[----:B------:R-:W-:-:S04]  /*2380*/  @P1 FFMA R41, R4, R41, R4 ;  /* 0x0000002904291223 */ /* 0x000fc80000000004 */
[----:B------:R-:W-:Y:S01]  /*2390*/  @P1 FFMA R6, R41, 1.84467440737095516160e+19, RZ ;  /* 0x5f80000029061823 */ /* 0x000fe200000000ff */
[----:B------:R-:W-:Y:S06]  /*23a0*/  BRA `(.L_x_53) ;  /* 0x0000000000887947 */ /* 0x000fec0003800000 */
.L_x_52:
[----:B------:R-:W-:-:S05]  /*23b0*/  VIADD R5, R4, 0xffffff03 ;  /* 0xffffff0304057836 */ /* 0x000fca0000000000 */
[----:B------:R-:W-:-:S13]  /*23c0*/  ISETP.GT.U32.AND P1, PT, R5, 0x1, PT ;  /* 0x000000010500780c */ /* 0x000fda0003f24070 */
[----:B------:R-:W-:Y:S05]  /*23d0*/  @P1 BRA `(.L_x_54) ;  /* 0x0000000000781947 */ /* 0x000fea0003800000 */
[----:B------:R-:W-:Y:S01]  /*23e0*/  LOP3.LUT R42, R37, 0x7fffff, RZ, 0xc0, !PT ;  /* 0x007fffff252a7812 */ /* 0x000fe200078ec0ff */
[----:B------:R-:W-:Y:S02]  /*23f0*/  IMAD.MOV.U32 R38, RZ, RZ, 0x3 ;  /* 0x00000003ff267424 */ /* 0x000fe400078e00ff */
[----:B------:R-:W-:Y:S01]  /*2400*/  VIADD R4, R4, 0xffffff04 ;  /* 0xffffff0404047836 */ /* 0x000fe20000000000 */
[----:B------:R-:W-:Y:S02]  /*2410*/  LOP3.LUT R42, R42, 0x3f800000, RZ, 0xfc, !PT ;  /* 0x3f8000002a2a7812 */ /* 0x000fe400078efcff */
[----:B------:R-:W-:Y:S02]  /*2420*/  SHF.L.U32 R38, R38, R5, RZ ;  /* 0x0000000526267219 */ /* 0x000fe400000006ff */
[----:B------:R-:W0:Y:S02]  /*2430*/  MUFU.RCP R43, R42 ;  /* 0x0000002a002b7308 */ /* 0x000e240000001000 */
[----:B0-----:R-:W-:-:S04]  /*2440*/  FFMA R6, R42, R43, -1 ;  /* 0xbf8000002a067423 */ /* 0x001fc8000000002b */
[----:B------:R-:W-:-:S04]  /*2450*/  FADD.FTZ R6, -R6, -RZ ;  /* 0x800000ff06067221 */ /* 0x000fc80000010100 */
[CCC-:B------:R-:W-:Y:S01]  /*2460*/  FFMA.RM R41, R43.reuse, R6.reuse, R43.reuse ;  /* 0x000000062b297223 */ /* 0x1c0fe2000000402b */
[----:B------:R-:W-:-:S05]  /*2470*/  FFMA.RP R6, R43, R6, R43 ;  /* 0x000000062b067223 */ /* 0x000fca000000802b */
[C---:B------:R-:W-:Y:S02]  /*2480*/  FSETP.NEU.FTZ.AND P1, PT, R41.reuse, R6, PT ;  /* 0x000000062900720b */ /* 0x040fe40003f3d000 */
[----:B------:R-:W-:Y:S02]  /*2490*/  LOP3.LUT R41, R41, 0x7fffff, RZ, 0xc0, !PT ;  /* 0x007fffff29297812 */ /* 0x000fe400078ec0ff */
[----:B------:R-:W-:Y:S02]  /*24a0*/  SEL R6, RZ, 0xffffffff, !P1 ;  /* 0xffffffffff067807 */ /* 0x000fe40004800000 */
[----:B------:R-:W-:-:S03]  /*24b0*/  LOP3.LUT R41, R41, 0x800000, RZ, 0xfc, !PT ;  /* 0x0080000029297812 */ /* 0x000fc600078efcff */
[----:B------:R-:W-:Y:S01]  /*24c0*/  IMAD.MOV R6, RZ, RZ, -R6 ;  /* 0x000000ffff067224 */ /* 0x000fe200078e0a06 */
[----:B------:R-:W-:Y:S02]  /*24d0*/  LOP3.LUT R38, R38, R41, RZ, 0xc0, !PT ;  /* 0x0000002926267212 */ /* 0x000fe400078ec0ff */
[--C-:B------:R-:W-:Y:S02]  /*24e0*/  SHF.R.U32.HI R4, RZ, R4, R41.reuse ;  /* 0x00000004ff047219 */ /* 0x100fe40000011629 */
[-C--:B------:R-:W-:Y:S02]  /*24f0*/  SHF.R.U32.HI R38, RZ, R5.reuse, R38 ;  /* 0x00000005ff267219 */ /* 0x080fe40000011626 */
[----:B------:R-:W-:Y:S02]  /*2500*/  LOP3.LUT P2, RZ, R6, R5, R41, 0xf8, !PT ;  /* 0x0000000506ff7212 */ /* 0x000fe4000784f829 */
[C---:B------:R-:W-:Y:S02]  /*2510*/  LOP3.LUT P1, RZ, R38.reuse, 0x1, RZ, 0xc0, !PT ;  /* 0x0000000126ff7812 */ /* 0x040fe4000782c0ff */
[----:B------:R-:W-:-:S04]  /*2520*/  LOP3.LUT P4, RZ, R38, 0x2, RZ, 0xc0, !PT ;  /* 0x0000000226ff7812 */ /* 0x000fc8000788c0ff */
[----:B------:R-:W-:Y:S02]  /*2530*/  PLOP3.LUT P1, PT, P1, P2, P4, 0xe0, 0x0 ;  /* 0x000000000000781c */ /* 0x000fe40000f25c40 */
[----:B------:R-:W-:Y:S02]  /*2540*/  LOP3.LUT P2, RZ, R37, 0x7fffff, RZ, 0xc0, !PT ;  /* 0x007fffff25ff7812 */ /* 0x000fe4000784c0ff */
[----:B------:R-:W-:-:S05]  /*2550*/  SEL R5, RZ, 0x1, !P1 ;  /* 0x00000001ff057807 */ /* 0x000fca0004800000 */
[----:B------:R-:W-:-:S05]  /*2560*/  IMAD.MOV R5, RZ, RZ, -R5 ;  /* 0x000000ffff057224 */ /* 0x000fca00078e0a05 */
[----:B------:R-:W-:-:S13]  /*2570*/  ISETP.GE.AND P1, PT, R5, RZ, PT ;  /* 0x000000ff0500720c */ /* 0x000fda0003f26270 */
[----:B------:R-:W-:-:S05]  /*2580*/  @!P1 VIADD R4, R4, 0x1 ;  /* 0x0000000104049836 */ /* 0x000fca0000000000 */
[----:B------:R-:W-:-:S04]  /*2590*/  @!P2 SHF.L.U32 R4, R4, 0x1, RZ ;  /* 0x000000010404a819 */ /* 0x000fc800000006ff */
[----:B------:R-:W-:Y:S01]  /*25a0*/  LOP3.LUT R6, R4, 0x80000000, R37, 0xf8, !PT ;  /* 0x8000000004067812 */ /* 0x000fe200078ef825 */
[----:B------:R-:W-:Y:S06]  /*25b0*/  BRA `(.L_x_53) ;  /* 0x0000000000047947 */ /* 0x000fec0003800000 */
.L_x_54:
[----:B------:R0:W1:Y:S02]  /*25c0*/  MUFU.RCP R6, R37 ;  /* 0x0000002500067308 */ /* 0x0000640000001000 */
.L_x_53:
[----:B------:R-:W-:Y:S05]  /*25d0*/  BSYNC.RECONVERGENT B1 ;  /* 0x0000000000017941 */ /* 0x000fea0003800200 */
.L_x_51:
[----:B0-----:R-:W-:-:S04]  /*25e0*/  IMAD.MOV.U32 R37, RZ, RZ, 0x0 ;  /* 0x00000000ff257424 */ /* 0x001fc800078e00ff */
[----:B-1----:R-:W-:Y:S05]  /*25f0*/  RET.REL.NODEC R36 `(primal_dual_for_total_variation_3D) ;  /* 0xffffffd824807950 */ /* 0x002fea0003c3ffff */
        .weak           $__internal_1_$__cuda_sm20_sqrt_rn_f32_slowpath
        .type           $__internal_1_$__cuda_sm20_sqrt_rn_f32_slowpath,@function
        .size           $__internal_1_$__cuda_sm20_sqrt_rn_f32_slowpath,($__internal_2_$__cuda_sm3x_div_rn_noftz_f32_slowpath - $__internal_1_$__cuda_sm20_sqrt_rn_f32_slowpath)
$__internal_1_$__cuda_sm20_sqrt_rn_f32_slowpath:
[----:B------:R-:W-:-:S13]  /*2600*/  LOP3.LUT P1, RZ, R4, 0x7fffffff, RZ, 0xc0, !PT ;  /* 0x7fffffff04ff7812 */ /* 0x000fda000782c0ff */
[----:B------:R-:W-:Y:S01]  /*2610*/  @!P1 IMAD.MOV.U32 R41, RZ, RZ, R4 ;  /* 0x000000ffff299224 */ /* 0x000fe200078e0004 */
[----:B------:R-:W-:Y:S06]  /*2620*/  @!P1 BRA `(.L_x_55) ;  /* 0x0000000000409947 */ /* 0x000fec0003800000 */
[----:B------:R-:W-:-:S13]  /*2630*/  FSETP.GEU.FTZ.AND P1, PT, R4, RZ, PT ;  /* 0x000000ff0400720b */ /* 0x000fda0003f3e000 */
[----:B------:R-:W-:Y:S01]  /*2640*/  @!P1 IMAD.MOV.U32 R41, RZ, RZ, 0x7fffffff ;  /* 0x7fffffffff299424 */ /* 0x000fe200078e00ff */
[----:B------:R-:W-:Y:S06]  /*2650*/  @!P1 BRA `(.L_x_55) ;  /* 0x0000000000349947 */ /* 0x000fec0003800000 */
[----:B------:R-:W-:-:S13]  /*2660*/  FSETP.GTU.FTZ.AND P1, PT, |R4|, +INF , PT ;  /* 0x7f8000000400780b */ /* 0x000fda0003f3c200 */
[----:B------:R-:W-:Y:S01]  /*2670*/  @P1 FADD.FTZ R41, R4, 1 ;  /* 0x3f80000004291421 */ /* 0x000fe20000010000 */
[----:B------:R-:W-:Y:S06]  /*2680*/  @P1 BRA `(.L_x_55) ;  /* 0x0000000000281947 */ /* 0x000fec0003800000 */
[----:B------:R-:W-:-:S13]  /*2690*/  FSETP.NEU.FTZ.AND P1, PT, |R4|, +INF , PT ;  /* 0x7f8000000400780b */ /* 0x000fda0003f3d200 */
[----:B------:R-:W-:Y:S01]  /*26a0*/  @P1 FFMA R38, R4, 1.84467440737095516160e+19, RZ ;  /* 0x5f80000004261823 */ /* 0x000fe200000000ff */
[----:B------:R-:W-:-:S03]  /*26b0*/  @!P1 IMAD.MOV.U32 R41, RZ, RZ, R4 ;  /* 0x000000ffff299224 */ /* 0x000fc600078e0004 */
[----:B------:R-:W0:Y:S02]  /*26c0*/  @P1 MUFU.RSQ R5, R38 ;  /* 0x0000002600051308 */ /* 0x000e240000001400 */
[----:B0-----:R-:W-:Y:S01]  /*26d0*/  @P1 FMUL.FTZ R37, R38, R5 ;  /* 0x0000000526251220 */ /* 0x001fe20000410000 */
[----:B------:R-:W-:-:S03]  /*26e0*/  @P1 FMUL.FTZ R5, R5, 0.5 ;  /* 0x3f00000005051820 */ /* 0x000fc60000410000 */
[----:B------:R-:W-:-:S04]  /*26f0*/  @P1 FADD.FTZ R36, -R37, -RZ ;  /* 0x800000ff25241221 */ /* 0x000fc80000010100 */
[----:B------:R-:W-:-:S04]  /*2700*/  @P1 FFMA R36, R37, R36, R38 ;  /* 0x0000002425241223 */ /* 0x000fc80000000026 */
[----:B------:R-:W-:-:S04]  /*2710*/  @P1 FFMA R5, R36, R5, R37 ;  /* 0x0000000524051223 */ /* 0x000fc80000000025 */
[----:B------:R-:W-:-:S07]  /*2720*/  @P1 FMUL.FTZ R41, R5, 2.3283064365386962891e-10 ;  /* 0x2f80000005291820 */ /* 0x000fce0000410000 */
.L_x_55:
[----:B------:R-:W-:Y:S02]  /*2730*/  IMAD.MOV.U32 R4, RZ, RZ, R6 ;  /* 0x000000ffff047224 */ /* 0x000fe400078e0006 */
[----:B------:R-:W-:-:S04]  /*2740*/  IMAD.MOV.U32 R5, RZ, RZ, 0x0 ;  /* 0x00000000ff057424 */ /* 0x000fc800078e00ff */
[----:B------:R-:W-:Y:S05]  /*2750*/  RET.REL.NODEC R4 `(primal_dual_for_total_variation_3D) ;  /* 0xffffffd804287950 */ /* 0x000fea0003c3ffff */
        .weak           $__internal_2_$__cuda_sm3x_div_rn_noftz_f32_slowpath
        .type           $__internal_2_$__cuda_sm3x_div_rn_noftz_f32_slowpath,@function
        .size           $__internal_2_$__cuda_sm3x_div_rn_noftz_f32_slowpath,(.L_x_70 - $__internal_2_$__cuda_sm3x_div_rn_noftz_f32_slowpath)
$__internal_2_$__cuda_sm3x_div_rn_noftz_f32_slowpath:
[----:B------:R-:W-:Y:S01]  /*2760*/  SHF.R.U32.HI R36, RZ, 0x17, R5 ;  /* 0x00000017ff247819 */ /* 0x000fe20000011605 */
[----:B------:R-:W-:Y:S01]  /*2770*/  BSSY.RECONVERGENT B0, `(.L_x_56) ;  /* 0x0000063000007945 */ /* 0x000fe20003800200 */
[----:B------:R-:W-:Y:S02]  /*2780*/  SHF.R.U32.HI R37, RZ, 0x17, R4 ;  /* 0x00000017ff257819 */ /* 0x000fe40000011604 */
[----:B------:R-:W-:Y:S02]  /*2790*/  LOP3.LUT R36, R36, 0xff, RZ, 0xc0, !PT ;  /* 0x000000ff24247812 */ /* 0x000fe400078ec0ff */
[----:B------:R-:W-:Y:S02]  /*27a0*/  LOP3.LUT R37, R37, 0xff, RZ, 0xc0, !PT ;  /* 0x000000ff25257812 */ /* 0x000fe400078ec0ff */
[----:B------:R-:W-:-:S03]  /*27b0*/  IADD3 R41, PT, PT, R36, -0x1, RZ ;  /* 0xffffffff24297810 */ /* 0x000fc60007ffe0ff */
[----:B------:R-:W-:Y:S01]  /*27c0*/  VIADD R38, R37, 0xffffffff ;  /* 0xffffffff25267836 */ /* 0x000fe20000000000 */
[----:B------:R-:W-:-:S04]  /*27d0*/  ISETP.GT.U32.AND P1, PT, R41, 0xfd, PT ;  /* 0x000000fd2900780c */ /* 0x000fc80003f24070 */
[----:B------:R-:W-:-:S13]  /*27e0*/  ISETP.GT.U32.OR P1, PT, R38, 0xfd, P1 ;  /* 0x000000fd2600780c */ /* 0x000fda0000f24470 */
[----:B------:R-:W-:Y:S01]  /*27f0*/  @!P1 IMAD.MOV.U32 R38, RZ, RZ, RZ ;  /* 0x000000ffff269224 */ /* 0x000fe200078e00ff */
[----:B------:R-:W-:Y:S06]  /*2800*/  @!P1 BRA `(.L_x_57) ;  /* 0x0000000000609947 */ /* 0x000fec0003800000 */
[----:B------:R-:W-:Y:S02]  /*2810*/  FSETP.GTU.FTZ.AND P1, PT, |R4|, +INF , PT ;  /* 0x7f8000000400780b */ /* 0x000fe40003f3c200 */
[----:B------:R-:W-:-:S04]  /*2820*/  FSETP.GTU.FTZ.AND P2, PT, |R5|, +INF , PT ;  /* 0x7f8000000500780b */ /* 0x000fc80003f5c200 */
[----:B------:R-:W-:-:S13]  /*2830*/  PLOP3.LUT P1, PT, P1, P2, PT, 0xf8, 0x8f ;  /* 0x00000000008f781c */ /* 0x000fda0000f25f70 */
[----:B------:R-:W-:Y:S05]  /*2840*/  @P1 BRA `(.L_x_58) ;  /* 0x0000000400501947 */ /* 0x000fea0003800000 */
[----:B------:R-:W-:-:S13]  /*2850*/  LOP3.LUT P1, RZ, R5, 0x7fffffff, R4, 0xc8, !PT ;  /* 0x7fffffff05ff7812 */ /* 0x000fda000782c804 */
[----:B------:R-:W-:Y:S05]  /*2860*/  @!P1 BRA `(.L_x_59) ;  /* 0x0000000400409947 */ /* 0x000fea0003800000 */
[C---:B------:R-:W-:Y:S02]  /*2870*/  FSETP.NEU.FTZ.AND P2, PT, |R4|.reuse, +INF , PT ;  /* 0x7f8000000400780b */ /* 0x040fe40003f5d200 */
[----:B------:R-:W-:Y:S02]  /*2880*/  FSETP.NEU.FTZ.AND P4, PT, |R5|, +INF , PT ;  /* 0x7f8000000500780b */ /* 0x000fe40003f9d200 */
[----:B------:R-:W-:-:S11]  /*2890*/  FSETP.NEU.FTZ.AND P1, PT, |R4|, +INF , PT ;  /* 0x7f8000000400780b */ /* 0x000fd60003f3d200 */
[----:B------:R-:W-:Y:S05]  /*28a0*/  @!P4 BRA !P2, `(.L_x_59) ;  /* 0x000000040030c947 */ /* 0x000fea0005000000 */
[----:B------:R-:W-:-:S04]  /*28b0*/  LOP3.LUT P2, RZ, R4, 0x7fffffff, RZ, 0xc0, !PT ;  /* 0x7fffffff04ff7812 */ /* 0x000fc8000784c0ff */
[----:B------:R-:W-:-:S13]  /*28c0*/  PLOP3.LUT P2, PT, P4, P2, PT, 0x2f, 0xf2 ;  /* 0x0000000000f2781c */ /* 0x000fda0002744577 */
[----:B------:R-:W-:Y:S05]  /*28d0*/  @P2 BRA `(.L_x_60) ;  /* 0x00000004001c2947 */ /* 0x000fea0003800000 */
[----:B------:R-:W-:-:S04]  /*28e0*/  LOP3.LUT P2, RZ, R5, 0x7fffffff, RZ, 0xc0, !PT ;  /* 0x7fffffff05ff7812 */ /* 0x000fc8000784c0ff */
[----:B------:R-:W-:-:S13]  /*28f0*/  PLOP3.LUT P1, PT, P1, P2, PT, 0x2f, 0xf2 ;  /* 0x0000000000f2781c */ /* 0x000fda0000f24577 */
[----:B------:R-:W-:Y:S05]  /*2900*/  @P1 BRA `(.L_x_61) ;  /* 0x0000000400041947 */ /* 0x000fea0003800000 */
[----:B------:R-:W-:Y:S01]  /*2910*/  VIADD R38, R37, 0xffffffff ;  /* 0xffffffff25267836 */ /* 0x000fe20000000000 */
[----:B------:R-:W-:-:S04]  /*2920*/  ISETP.GE.AND P2, PT, R41, RZ, PT ;  /* 0x000000ff2900720c */ /* 0x000fc80003f46270 */
[----:B------:R-:W-:-:S09]  /*2930*/  ISETP.GE.AND P1, PT, R38, RZ, PT ;  /* 0x000000ff2600720c */ /* 0x000fd20003f26270 */
[----:B------:R-:W-:-:S04]  /*2940*/  @!P2 FFMA R5, R5, 1.84467440737095516160e+19, RZ ;  /* 0x5f8000000505a823 */ /* 0x000fc800000000ff */
[----:B------:R-:W-:Y:S02]  /*2950*/  @P1 IMAD.MOV.U32 R38, RZ, RZ, RZ ;  /* 0x000000ffff261224 */ /* 0x000fe400078e00ff */
[----:B------:R-:W-:Y:S01]  /*2960*/  @!P1 FFMA R4, R4, 1.84467440737095516160e+19, RZ ;  /* 0x5f80000004049823 */ /* 0x000fe200000000ff */
[----:B------:R-:W-:-:S04]  /*2970*/  @!P1 IMAD.MOV.U32 R38, RZ, RZ, -0x40 ;  /* 0xffffffc0ff269424 */ /* 0x000fc800078e00ff */
[----:B------:R-:W-:-:S07]  /*2980*/  @!P2 VIADD R38, R38, 0x40 ;  /* 0x000000402626a836 */ /* 0x000fce0000000000 */
.L_x_57:
[----:B------:R-:W-:Y:S01]  /*2990*/  LEA R42, R36, 0xc0800000, 0x17 ;  /* 0xc0800000242a7811 */ /* 0x000fe200078eb8ff */
[----:B------:R-:W-:Y:S01]  /*29a0*/  VIADD R37, R37, 0xffffff81 ;  /* 0xffffff8125257836 */ /* 0x000fe20000000000 */
[----:B------:R-:W-:Y:S02]  /*29b0*/  BSSY.RECONVERGENT B1, `(.L_x_62) ;  /* 0x0000035000017945 */ /* 0x000fe40003800200 */
[----:B------:R-:W-:Y:S01]  /*29c0*/  IADD3 R41, PT, PT, -R42, R5, RZ ;  /* 0x000000052a297210 */ /* 0x000fe20007ffe1ff */
[C---:B------:R-:W-:Y:S01]  /*29d0*/  IMAD R4, R37.reuse, -0x800000, R4 ;  /* 0xff80000025047824 */ /* 0x040fe200078e0204 */
[----:B------:R-:W-:Y:S02]  /*29e0*/  IADD3 R43, PT, PT, R37, 0x7f, -R36 ;  /* 0x0000007f252b7810 */ /* 0x000fe40007ffe824 */
[----:B------:R0:W1:Y:S02]  /*29f0*/  MUFU.RCP R42, R41 ;  /* 0x00000029002a7308 */ /* 0x0000640000001000 */
[----:B0-----:R-:W-:-:S04]  /*2a00*/  FADD.FTZ R41, -R41, -RZ ;  /* 0x800000ff29297221 */ /* 0x001fc80000010100 */
[----:B-1----:R-:W-:-:S04]  /*2a10*/  FFMA R5, R42, R41, 1 ;  /* 0x3f8000002a057423 */ /* 0x002fc80000000029 */
[----:B------:R-:W-:-:S04]  /*2a20*/  FFMA R5, R42, R5, R42 ;  /* 0x000000052a057223 */ /* 0x000fc8000000002a */
[----:B------:R-:W-:-:S04]  /*2a30*/  FFMA R42, R4, R5, RZ ;  /* 0x00000005042a7223 */ /* 0x000fc800000000ff */
[----:B------:R-:W-:-:S04]  /*2a40*/  FFMA R36, R41, R42, R4 ;  /* 0x0000002a29247223 */ /* 0x000fc80000000004 */
[----:B------:R-:W-:-:S04]  /*2a50*/  FFMA R36, R5, R36, R42 ;  /* 0x0000002405247223 */ /* 0x000fc8000000002a */
[----:B------:R-:W-:Y:S01]  /*2a60*/  FFMA R37, R41, R36, R4 ;  /* 0x0000002429257223 */ /* 0x000fe20000000004 */
[----:B------:R-:W-:-:S03]  /*2a70*/  IMAD.IADD R41, R43, 0x1, R38 ;  /* 0x000000012b297824 */ /* 0x000fc600078e0226 */
[----:B------:R-:W-:-:S05]  /*2a80*/  FFMA R4, R5, R37, R36 ;  /* 0x0000002505047223 */ /* 0x000fca0000000024 */
[----:B------:R-:W-:-:S04]  /*2a90*/  SHF.R.U32.HI R38, RZ, 0x17, R4 ;  /* 0x00000017ff267819 */ /* 0x000fc80000011604 */
[----:B------:R-:W-:-:S05]  /*2aa0*/  LOP3.LUT R38, R38, 0xff, RZ, 0xc0, !PT ;  /* 0x000000ff26267812 */ /* 0x000fca00078ec0ff */
[----:B------:R-:W-:-:S04]  /*2ab0*/  IMAD.IADD R38, R38, 0x1, R41 ;  /* 0x0000000126267824 */ /* 0x000fc800078e0229 */
[----:B------:R-:W-:-:S05]  /*2ac0*/  VIADD R42, R38, 0xffffffff ;  /* 0xffffffff262a7836 */ /* 0x000fca0000000000 */
[----:B------:R-:W-:-:S13]  /*2ad0*/  ISETP.GE.U32.AND P1, PT, R42, 0xfe, PT ;  /* 0x000000fe2a00780c */ /* 0x000fda0003f26070 */
[----:B------:R-:W-:Y:S05]  /*2ae0*/  @!P1 BRA `(.L_x_63) ;  /* 0x0000000000809947 */ /* 0x000fea0003800000 */
[----:B------:R-:W-:-:S13]  /*2af0*/  ISETP.GT.AND P1, PT, R38, 0xfe, PT ;  /* 0x000000fe2600780c */ /* 0x000fda0003f24270 */
[----:B------:R-:W-:Y:S05]  /*2b00*/  @P1 BRA `(.L_x_64) ;  /* 0x00000000006c1947 */ /* 0x000fea0003800000 */
[----:B------:R-:W-:-:S13]  /*2b10*/  ISETP.GE.AND P1, PT, R38, 0x1, PT ;  /* 0x000000012600780c */ /* 0x000fda0003f26270 */
[----:B------:R-:W-:Y:S05]  /*2b20*/  @P1 BRA `(.L_x_65) ;  /* 0x0000000000741947 */ /* 0x000fea0003800000 */
[----:B------:R-:W-:Y:S02]  /*2b30*/  ISETP.GE.AND P1, PT, R38, -0x18, PT ;  /* 0xffffffe82600780c */ /* 0x000fe40003f26270 */
[----:B------:R-:W-:-:S11]  /*2b40*/  LOP3.LUT R4, R4, 0x80000000, RZ, 0xc0, !PT ;  /* 0x8000000004047812 */ /* 0x000fd600078ec0ff */
[----:B------:R-:W-:Y:S05]  /*2b50*/  @!P1 BRA `(.L_x_65) ;  /* 0x0000000000689947 */ /* 0x000fea0003800000 */
[CCC-:B------:R-:W-:Y:S01]  /*2b60*/  FFMA.RZ R41, R5.reuse, R37.reuse, R36.reuse ;  /* 0x0000002505297223 */ /* 0x1c0fe2000000c024 */
[CCC-:B------:R-:W-:Y:S01]  /*2b70*/  FFMA.RP R42, R5.reuse, R37.reuse, R36.reuse ;  /* 0x00000025052a7223 */ /* 0x1c0fe20000008024 */
[----:B------:R-:W-:Y:S01]  /*2b80*/  FFMA.RM R5, R5, R37, R36 ;  /* 0x0000002505057223 */ /* 0x000fe20000004024 */
[----:B------:R-:W-:Y:S02]  /*2b90*/  ISETP.NE.AND P4, PT, R38, RZ, PT ;  /* 0x000000ff2600720c */ /* 0x000fe40003f85270 */
[----:B------:R-:W-:Y:S02]  /*2ba0*/  LOP3.LUT R41, R41, 0x7fffff, RZ, 0xc0, !PT ;  /* 0x007fffff29297812 */ /* 0x000fe400078ec0ff */
[----:B------:R-:W-:Y:S01]  /*2bb0*/  FSETP.NEU.FTZ.AND P1, PT, R42, R5, PT ;  /* 0x000000052a00720b */ /* 0x000fe20003f3d000 */
[C---:B------:R-:W-:Y:S01]  /*2bc0*/  VIADD R5, R38.reuse, 0x20 ;  /* 0x0000002026057836 */ /* 0x040fe20000000000 */
[----:B------:R-:W-:Y:S02]  /*2bd0*/  LOP3.LUT R36, R41, 0x800000, RZ, 0xfc, !PT ;  /* 0x0080000029247812 */ /* 0x000fe400078efcff */
[----:B------:R-:W-:-:S02]  /*2be0*/  ISETP.NE.AND P2, PT, R38, RZ, PT ;  /* 0x000000ff2600720c */ /* 0x000fc40003f45270 */
[----:B------:R-:W-:Y:S02]  /*2bf0*/  IADD3 R38, PT, PT, -R38, RZ, RZ ;  /* 0x000000ff26267210 */ /* 0x000fe40007ffe1ff */
[----:B------:R-:W-:Y:S02]  /*2c00*/  SHF.L.U32 R5, R36, R5, RZ ;  /* 0x0000000524057219 */ /* 0x000fe400000006ff */
[----:B------:R-:W-:Y:S02]  /*2c10*/  SEL R37, R38, RZ, P4 ;  /* 0x000000ff26257207 */ /* 0x000fe40002000000 */
[----:B------:R-:W-:Y:S02]  /*2c20*/  ISETP.NE.AND P2, PT, R5, RZ, P2 ;  /* 0x000000ff0500720c */ /* 0x000fe40001745270 */
[----:B------:R-:W-:Y:S02]  /*2c30*/  SHF.R.U32.HI R38, RZ, R37, R36 ;  /* 0x00000025ff267219 */ /* 0x000fe40000011624 */
[----:B------:R-:W-:-:S02]  /*2c40*/  PLOP3.LUT P1, PT, P1, P2, PT, 0xf8, 0x8f ;  /* 0x00000000008f781c */ /* 0x000fc40000f25f70 */
[----:B------:R-:W-:Y:S02]  /*2c50*/  SHF.R.U32.HI R36, RZ, 0x1, R38 ;  /* 0x00000001ff247819 */ /* 0x000fe40000011626 */
[----:B------:R-:W-:-:S04]  /*2c60*/  SEL R5, RZ, 0x1, !P1 ;  /* 0x00000001ff057807 */ /* 0x000fc80004800000 */
[----:B------:R-:W-:-:S04]  /*2c70*/  LOP3.LUT R5, R5, 0x1, R36, 0xf8, !PT ;  /* 0x0000000105057812 */ /* 0x000fc800078ef824 */
[----:B------:R-:W-:-:S05]  /*2c80*/  LOP3.LUT R5, R5, R38, RZ, 0xc0, !PT ;  /* 0x0000002605057212 */ /* 0x000fca00078ec0ff */
[----:B------:R-:W-:-:S05]  /*2c90*/  IMAD.IADD R5, R36, 0x1, R5 ;  /* 0x0000000124057824 */ /* 0x000fca00078e0205 */
[----:B------:R-:W-:Y:S01]  /*2ca0*/  LOP3.LUT R4, R5, R4, RZ, 0xfc, !PT ;  /* 0x0000000405047212 */ /* 0x000fe200078efcff */
[----:B------:R-:W-:Y:S06]  /*2cb0*/  BRA `(.L_x_65) ;  /* 0x0000000000107947 */ /* 0x000fec0003800000 */
.L_x_64:
[----:B------:R-:W-:-:S04]  /*2cc0*/  LOP3.LUT R4, R4, 0x80000000, RZ, 0xc0, !PT ;  /* 0x8000000004047812 */ /* 0x000fc800078ec0ff */
[----:B------:R-:W-:Y:S01]  /*2cd0*/  LOP3.LUT R4, R4, 0x7f800000, RZ, 0xfc, !PT ;  /* 0x7f80000004047812 */ /* 0x000fe200078efcff */
[----:B------:R-:W-:Y:S06]  /*2ce0*/  BRA `(.L_x_65) ;  /* 0x0000000000047947 */ /* 0x000fec0003800000 */
.L_x_63:
[----:B------:R-:W-:-:S07]  /*2cf0*/  IMAD R4, R41, 0x800000, R4 ;  /* 0x0080000029047824 */ /* 0x000fce00078e0204 */
.L_x_65:
[----:B------:R-:W-:Y:S05]  /*2d00*/  BSYNC.RECONVERGENT B1 ;  /* 0x0000000000017941 */ /* 0x000fea0003800200 */
.L_x_62:
[----:B------:R-:W-:Y:S05]  /*2d10*/  BRA `(.L_x_66) ;  /* 0x0000000000207947 */ /* 0x000fea0003800000 */
.L_x_61:
[----:B------:R-:W-:-:S04]  /*2d20*/  LOP3.LUT R4, R5, 0x80000000, R4, 0x48, !PT ;  /* 0x8000000005047812 */ /* 0x000fc800078e4804 */
[----:B------:R-:W-:Y:S01]  /*2d30*/  LOP3.LUT R4, R4, 0x7f800000, RZ, 0xfc, !PT ;  /* 0x7f80000004047812 */ /* 0x000fe200078efcff */
[----:B------:R-:W-:Y:S06]  /*2d40*/  BRA `(.L_x_66) ;  /* 0x0000000000147947 */ /* 0x000fec0003800000 */
.L_x_60:
[----:B------:R-:W-:Y:S01]  /*2d50*/  LOP3.LUT R4, R5, 0x80000000, R4, 0x48, !PT ;  /* 0x8000000005047812 */ /* 0x000fe200078e4804 */
[----:B------:R-:W-:Y:S06]  /*2d60*/  BRA `(.L_x_66) ;  /* 0x00000000000c7947 */ /* 0x000fec0003800000 */
.L_x_59:
[----:B------:R-:W0:Y:S01]  /*2d70*/  MUFU.RSQ R4, -QNAN ;  /* 0xffc0000000047908 */ /* 0x000e220000001400 */
[----:B------:R-:W-:Y:S05]  /*2d80*/  BRA `(.L_x_66) ;  /* 0x0000000000047947 */ /* 0x000fea0003800000 */
.L_x_58:
[----:B------:R-:W-:-:S07]  /*2d90*/  FADD.FTZ R4, R4, R5 ;  /* 0x0000000504047221 */ /* 0x000fce0000010000 */
.L_x_66:
[----:B------:R-:W-:Y:S05]  /*2da0*/  BSYNC.RECONVERGENT B0 ;  /* 0x0000000000007941 */ /* 0x000fea0003800200 */
.L_x_56:
[----:B------:R-:W-:Y:S02]  /*2db0*/  IMAD.MOV.U32 R36, RZ, RZ, R6 ;  /* 0x000000ffff247224 */ /* 0x000fe400078e0006 */
[----:B------:R-:W-:-:S04]  /*2dc0*/  IMAD.MOV.U32 R37, RZ, RZ, 0x0 ;  /* 0x00000000ff257424 */ /* 0x000fc800078e00ff */
[----:B0-----:R-:W-:Y:S05]  /*2dd0*/  RET.REL.NODEC R36 `(primal_dual_for_total_variation_3D) ;  /* 0xffffffd024887950 */ /* 0x001fea0003c3ffff */
.L_x_67:
        /* <DEDUP_REMOVED lines=10> */
.L_x_70:


//--------------------- .nv.shared.reserved.0     --------------------------
	.section	.nv.shared.reserved.0,"aw",@nobits
	.weak		__nv_reservedSMEM_offset_0_alias
	.size		__nv_reservedSMEM_offset_0_alias, 0, 64
	.other		__nv_reservedSMEM_offset_0_alias,@"STO_CUDA_RESERVED_SHARED STV_DEFAULT"
__nv_reservedSMEM_offset_0_alias:
	.zero		0
	.zero		64


//--------------------- .nv.constant0.primal_dual_for_total_variation_2D --------------------------
	.section	.nv.constant0.primal_dual_for_total_variation_2D,"a",@progbits
	.sectionflags	@""
	.align	4
.nv.constant0.primal_dual_for_total_variation_2D:
	.zero		917


//--------------------- .nv.constant0.primal_dual_for_total_variation_3D --------------------------
	.section	.nv.constant0.primal_dual_for_total_variation_3D,"a",@progbits
	.sectionflags	@""
	.align	4
.nv.constant0.primal_dual_for_total_variation_3D:
	.zero		1004


//--------------------- SYMBOLS --------------------------

	.type		.nv.reservedSmem.offset0,@object
	.size		.nv.reservedSmem.offset0,0x4
